	.target	sm_90a

	.elftype	@"ET_EXEC"


//--------------------- .note.nv.tkinfo           --------------------------
	.section	.note.nv.tkinfo,"",@"SHT_NOTE"
	.sectionflags	@"SHF_NOTE_NV_TKINFO"
	.tkinfo
        /*0018*/ 	.word	0x00000002
        /*0030*/ 	.string	""
        /*0030*/ 	.string	"ptxas"
        /*0030*/ 	.string	"Cuda compilation tools, release 13.0, V13.0.88"
        /*0030*/ 	.string	"Build cuda_13.0.r13.0/compiler.36424714_0"
        /*0030*/ 	.string	"-arch sm_90a -m 64 "



//--------------------- .note.nv.cuinfo           --------------------------
	.section	.note.nv.cuinfo,"",@"SHT_NOTE"
	.sectionflags	@"SHF_NOTE_NV_CUINFO"
        /*0018*/ 	.short	0x0002
        /*001a*/ 	.short	0x005a
        /*001c*/ 	.short	0x0082
	.zero		2


//--------------------- .nv.info                  --------------------------
	.section	.nv.info,"",@"SHT_CUDA_INFO"
	.align	4


	//----- nvinfo : EIATTR_REGCOUNT
	.align		4
        /*0000*/ 	.byte	0x04, 0x2f
        /*0002*/ 	.short	(.L_12 - .L_11)
	.align		4
.L_11:
        /*0004*/ 	.word	index@(_ZN7cutlass6KernelINS_4gemm6kernel7EllGemmINS1_11threadblock16EllMmaMultistageINS1_9GemmShapeILi128ELi128ELi32EEENS_9transform11threadblock31EllPredicatedTileAccessIteratorINS_11MatrixShapeILi128ELi32EEENS_6half_tENS_6layout8RowMajorELi1ENS8_29PitchLinearWarpRakedThreadMapINS_16PitchLinearShapeILi32ELi128EEELi128ENSH_ILi4ELi8EEELi8EEENS_5ArrayISD_Li8ELb0EEEEENS9_25RegularTileAccessIteratorISC_SD_NSE_37RowMajorTensorOpMultiplicandCrosswiseILi16ELi32EEELi0ESK_Li16EEELNS_4arch14CacheOperation4KindE1ENSA_INSB_ILi32ELi128EEESD_NSE_11ColumnMajorELi0ESK_SM_EENSO_ISV_SD_NSE_40ColumnMajorTensorOpMultiplicandCrosswiseILi16ELi32EEELi1ESK_Li16EEELSU_1EfSF_NS4_9MmaPolicyINS1_4warp11MmaTensorOpINS6_ILi64ELi64ELi32EEESD_SQ_SD_SZ_fSF_NS12_17MmaTensorOpPolicyINSS_3MmaINS6_ILi16ELi8ELi16EEELi32ESD_SF_SD_SW_fSF_NSS_13OpMultiplyAddEEENSB_ILi1ELi1EEEEELi1ELb0EbEENSB_ILi0ELi0EEES1D_Li1EEELi4EbEENS_8epilogue11threadblock8EpilogueIS7_S1C_Li1ENS1H_22PredicatedTileIteratorINS1H_26OutputTileOptimalThreadMapINS1H_15OutputTileShapeILi128ELi8ELi2ELi1ELi1EEENS1L_ILi1ELi8ELi1ELi1ELi8EEELi128ELi8ELi16EEESD_Lb0ENSE_9NoPermuteELb0EEENS1G_4warp24FragmentIteratorTensorOpIS14_S17_fNSL_IfLi4ELb1EEESF_EENS1R_25TileIteratorTensorOpMixedIS14_S17_fLi32ELi16ELi8ELi8ELb0EEENS1H_23SharedLoadIteratorMixedINS1O_18CompactedThreadMapEfLi32ELi16ELi8ELi8ELb0EEENS1G_6thread17LinearCombinationISD_Li8EffLNS20_9ScaleType4KindE0ELNS_15FloatRoundStyleE2ESD_EENSB_ILi0ELi8EEELi2ELi1EEENS4_30GemmIdentityThreadblockSwizzleILi8EEELb0ELb0EEEEEvNT_6ParamsE)
        /*0008*/ 	.word	0x000000f4


	//----- nvinfo : EIATTR_FRAME_SIZE
	.align		4
.L_12:
        /*000c*/ 	.byte	0x04, 0x11
        /*000e*/ 	.short	(.L_14 - .L_13)
	.align		4
.L_13:
        /*0010*/ 	.word	index@(_ZN7cutlass6KernelINS_4gemm6kernel7EllGemmINS1_11threadblock16EllMmaMultistageINS1_9GemmShapeILi128ELi128ELi32EEENS_9transform11threadblock31EllPredicatedTileAccessIteratorINS_11MatrixShapeILi128ELi32EEENS_6half_tENS_6layout8RowMajorELi1ENS8_29PitchLinearWarpRakedThreadMapINS_16PitchLinearShapeILi32ELi128EEELi128ENSH_ILi4ELi8EEELi8EEENS_5ArrayISD_Li8ELb0EEEEENS9_25RegularTileAccessIteratorISC_SD_NSE_37RowMajorTensorOpMultiplicandCrosswiseILi16ELi32EEELi0ESK_Li16EEELNS_4arch14CacheOperation4KindE1ENSA_INSB_ILi32ELi128EEESD_NSE_11ColumnMajorELi0ESK_SM_EENSO_ISV_SD_NSE_40ColumnMajorTensorOpMultiplicandCrosswiseILi16ELi32EEELi1ESK_Li16EEELSU_1EfSF_NS4_9MmaPolicyINS1_4warp11MmaTensorOpINS6_ILi64ELi64ELi32EEESD_SQ_SD_SZ_fSF_NS12_17MmaTensorOpPolicyINSS_3MmaINS6_ILi16ELi8ELi16EEELi32ESD_SF_SD_SW_fSF_NSS_13OpMultiplyAddEEENSB_ILi1ELi1EEEEELi1ELb0EbEENSB_ILi0ELi0EEES1D_Li1EEELi4EbEENS_8epilogue11threadblock8EpilogueIS7_S1C_Li1ENS1H_22PredicatedTileIteratorINS1H_26OutputTileOptimalThreadMapINS1H_15OutputTileShapeILi128ELi8ELi2ELi1ELi1EEENS1L_ILi1ELi8ELi1ELi1ELi8EEELi128ELi8ELi16EEESD_Lb0ENSE_9NoPermuteELb0EEENS1G_4warp24FragmentIteratorTensorOpIS14_S17_fNSL_IfLi4ELb1EEESF_EENS1R_25TileIteratorTensorOpMixedIS14_S17_fLi32ELi16ELi8ELi8ELb0EEENS1H_23SharedLoadIteratorMixedINS1O_18CompactedThreadMapEfLi32ELi16ELi8ELi8ELb0EEENS1G_6thread17LinearCombinationISD_Li8EffLNS20_9ScaleType4KindE0ELNS_15FloatRoundStyleE2ESD_EENSB_ILi0ELi8EEELi2ELi1EEENS4_30GemmIdentityThreadblockSwizzleILi8EEELb0ELb0EEEEEvNT_6ParamsE)
        /*0014*/ 	.word	0x00000000


	//----- nvinfo : EIATTR_MIN_STACK_SIZE
	.align		4
.L_14:
        /*0018*/ 	.byte	0x04, 0x12
        /*001a*/ 	.short	(.L_16 - .L_15)
	.align		4
.L_15:
        /*001c*/ 	.word	index@(_ZN7cutlass6KernelINS_4gemm6kernel7EllGemmINS1_11threadblock16EllMmaMultistageINS1_9GemmShapeILi128ELi128ELi32EEENS_9transform11threadblock31EllPredicatedTileAccessIteratorINS_11MatrixShapeILi128ELi32EEENS_6half_tENS_6layout8RowMajorELi1ENS8_29PitchLinearWarpRakedThreadMapINS_16PitchLinearShapeILi32ELi128EEELi128ENSH_ILi4ELi8EEELi8EEENS_5ArrayISD_Li8ELb0EEEEENS9_25RegularTileAccessIteratorISC_SD_NSE_37RowMajorTensorOpMultiplicandCrosswiseILi16ELi32EEELi0ESK_Li16EEELNS_4arch14CacheOperation4KindE1ENSA_INSB_ILi32ELi128EEESD_NSE_11ColumnMajorELi0ESK_SM_EENSO_ISV_SD_NSE_40ColumnMajorTensorOpMultiplicandCrosswiseILi16ELi32EEELi1ESK_Li16EEELSU_1EfSF_NS4_9MmaPolicyINS1_4warp11MmaTensorOpINS6_ILi64ELi64ELi32EEESD_SQ_SD_SZ_fSF_NS12_17MmaTensorOpPolicyINSS_3MmaINS6_ILi16ELi8ELi16EEELi32ESD_SF_SD_SW_fSF_NSS_13OpMultiplyAddEEENSB_ILi1ELi1EEEEELi1ELb0EbEENSB_ILi0ELi0EEES1D_Li1EEELi4EbEENS_8epilogue11threadblock8EpilogueIS7_S1C_Li1ENS1H_22PredicatedTileIteratorINS1H_26OutputTileOptimalThreadMapINS1H_15OutputTileShapeILi128ELi8ELi2ELi1ELi1EEENS1L_ILi1ELi8ELi1ELi1ELi8EEELi128ELi8ELi16EEESD_Lb0ENSE_9NoPermuteELb0EEENS1G_4warp24FragmentIteratorTensorOpIS14_S17_fNSL_IfLi4ELb1EEESF_EENS1R_25TileIteratorTensorOpMixedIS14_S17_fLi32ELi16ELi8ELi8ELb0EEENS1H_23SharedLoadIteratorMixedINS1O_18CompactedThreadMapEfLi32ELi16ELi8ELi8ELb0EEENS1G_6thread17LinearCombinationISD_Li8EffLNS20_9ScaleType4KindE0ELNS_15FloatRoundStyleE2ESD_EENSB_ILi0ELi8EEELi2ELi1EEENS4_30GemmIdentityThreadblockSwizzleILi8EEELb0ELb0EEEEEvNT_6ParamsE)
        /*0020*/ 	.word	0x00000000
.L_16:


//--------------------- .nv.compat                --------------------------
	.section	.nv.compat,"",@"SHT_CUDA_COMPAT_INFO"
	.align	4
        /*0000*/ 	.byte	0x02, 0x09, 0x01, 0x00, 0x02, 0x02, 0x01, 0x00, 0x02, 0x05, 0x05, 0x00, 0x03, 0x07, 0x01, 0x01
        /*0010*/ 	.byte	0x02, 0x03, 0x00, 0x00, 0x02, 0x06, 0x01, 0x00, 0x04, 0x0b, 0x08, 0x00, 0x00, 0x00, 0x00, 0x00
        /*0020*/ 	.byte	0x00, 0x00, 0x00, 0x00


//--------------------- .nv.info._ZN7cutlass6KernelINS_4gemm6kernel7EllGemmINS1_11threadblock16EllMmaMultistageINS1_9GemmShapeILi128ELi128ELi32EEENS_9transform11threadblock31EllPredicatedTileAccessIteratorINS_11MatrixShapeILi128ELi32EEENS_6half_tENS_6layout8RowMajorELi1ENS8_29PitchLinearWarpRakedThreadMapINS_16PitchLinearShapeILi32ELi128EEELi128ENSH_ILi4ELi8EEELi8EEENS_5ArrayISD_Li8ELb0EEEEENS9_25RegularTileAccessIteratorISC_SD_NSE_37RowMajorTensorOpMultiplicandCrosswiseILi16ELi32EEELi0ESK_Li16EEELNS_4arch14CacheOperation4KindE1ENSA_INSB_ILi32ELi128EEESD_NSE_11ColumnMajorELi0ESK_SM_EENSO_ISV_SD_NSE_40ColumnMajorTensorOpMultiplicandCrosswiseILi16ELi32EEELi1ESK_Li16EEELSU_1EfSF_NS4_9MmaPolicyINS1_4warp11MmaTensorOpINS6_ILi64ELi64ELi32EEESD_SQ_SD_SZ_fSF_NS12_17MmaTensorOpPolicyINSS_3MmaINS6_ILi16ELi8ELi16EEELi32ESD_SF_SD_SW_fSF_NSS_13OpMultiplyAddEEENSB_ILi1ELi1EEEEELi1ELb0EbEENSB_ILi0ELi0EEES1D_Li1EEELi4EbEENS_8epilogue11threadblock8EpilogueIS7_S1C_Li1ENS1H_22PredicatedTileIteratorINS1H_26OutputTileOptimalThreadMapINS1H_15OutputTileShapeILi128ELi8ELi2ELi1ELi1EEENS1L_ILi1ELi8ELi1ELi1ELi8EEELi128ELi8ELi16EEESD_Lb0ENSE_9NoPermuteELb0EEENS1G_4warp24FragmentIteratorTensorOpIS14_S17_fNSL_IfLi4ELb1EEESF_EENS1R_25TileIteratorTensorOpMixedIS14_S17_fLi32ELi16ELi8ELi8ELb0EEENS1H_23SharedLoadIteratorMixedINS1O_18CompactedThreadMapEfLi32ELi16ELi8ELi8ELb0EEENS1G_6thread17LinearCombinationISD_Li8EffLNS20_9ScaleType4KindE0ELNS_15FloatRoundStyleE2ESD_EENSB_ILi0ELi8EEELi2ELi1EEENS4_30GemmIdentityThreadblockSwizzleILi8EEELb0ELb0EEEEEvNT_6ParamsE --------------------------
	.section	.nv.info._ZN7cutlass6KernelINS_4gemm6kernel7EllGemmINS1_11threadblock16EllMmaMultistageINS1_9GemmShapeILi128ELi128ELi32EEENS_9transform11threadblock31EllPredicatedTileAccessIteratorINS_11MatrixShapeILi128ELi32EEENS_6half_tENS_6layout8RowMajorELi1ENS8_29PitchLinearWarpRakedThreadMapINS_16PitchLinearShapeILi32ELi128EEELi128ENSH_ILi4ELi8EEELi8EEENS_5ArrayISD_Li8ELb0EEEEENS9_25RegularTileAccessIteratorISC_SD_NSE_37RowMajorTensorOpMultiplicandCrosswiseILi16ELi32EEELi0ESK_Li16EEELNS_4arch14CacheOperation4KindE1ENSA_INSB_ILi32ELi128EEESD_NSE_11ColumnMajorELi0ESK_SM_EENSO_ISV_SD_NSE_40ColumnMajorTensorOpMultiplicandCrosswiseILi16ELi32EEELi1ESK_Li16EEELSU_1EfSF_NS4_9MmaPolicyINS1_4warp11MmaTensorOpINS6_ILi64ELi64ELi32EEESD_SQ_SD_SZ_fSF_NS12_17MmaTensorOpPolicyINSS_3MmaINS6_ILi16ELi8ELi16EEELi32ESD_SF_SD_SW_fSF_NSS_13OpMultiplyAddEEENSB_ILi1ELi1EEEEELi1ELb0EbEENSB_ILi0ELi0EEES1D_Li1EEELi4EbEENS_8epilogue11threadblock8EpilogueIS7_S1C_Li1ENS1H_22PredicatedTileIteratorINS1H_26OutputTileOptimalThreadMapINS1H_15OutputTileShapeILi128ELi8ELi2ELi1ELi1EEENS1L_ILi1ELi8ELi1ELi1ELi8EEELi128ELi8ELi16EEESD_Lb0ENSE_9NoPermuteELb0EEENS1G_4warp24FragmentIteratorTensorOpIS14_S17_fNSL_IfLi4ELb1EEESF_EENS1R_25TileIteratorTensorOpMixedIS14_S17_fLi32ELi16ELi8ELi8ELb0EEENS1H_23SharedLoadIteratorMixedINS1O_18CompactedThreadMapEfLi32ELi16ELi8ELi8ELb0EEENS1G_6thread17LinearCombinationISD_Li8EffLNS20_9ScaleType4KindE0ELNS_15FloatRoundStyleE2ESD_EENSB_ILi0ELi8EEELi2ELi1EEENS4_30GemmIdentityThreadblockSwizzleILi8EEELb0ELb0EEEEEvNT_6ParamsE,"",@"SHT_CUDA_INFO"
	.sectionflags	@""
	.align	4


	//----- nvinfo : EIATTR_CUDA_API_VERSION
	.align		4
        /*0000*/ 	.byte	0x04, 0x37
        /*0002*/ 	.short	(.L_18 - .L_17)
.L_17:
        /*0004*/ 	.word	0x00000082


	//----- nvinfo : EIATTR_KPARAM_INFO
	.align		4
.L_18:
        /*0008*/ 	.byte	0x04, 0x17
        /*000a*/ 	.short	(.L_20 - .L_19)
.L_19:
        /*000c*/ 	.word	0x00000000
        /*0010*/ 	.short	0x0000
        /*0012*/ 	.short	0x0000
        /*0014*/ 	.byte	0x00, 0xf0, 0xc1, 0x05


	//----- nvinfo : EIATTR_SPARSE_MMA_MASK
	.align		4
.L_20:
        /*0018*/ 	.byte	0x03, 0x50
        /*001a*/ 	.short	0x0000


	//----- nvinfo : EIATTR_MAXREG_COUNT
	.align		4
        /*001c*/ 	.byte	0x03, 0x1b
        /*001e*/ 	.short	0x00ff


	//----- nvinfo : EIATTR_NUM_BARRIERS
	.align		4
        /*0020*/ 	.byte	0x02, 0x4c
        /*0022*/ 	.byte	0x01
	.zero		1


	//----- nvinfo : EIATTR_MERCURY_ISA_VERSION
	.align		4
        /*0024*/ 	.byte	0x03, 0x5f
        /*0026*/ 	.short	0x0101


	//----- nvinfo : EIATTR_COOP_GROUP_MASK_REGIDS
	.align		4
        /*0028*/ 	.byte	0x04, 0x29
        /*002a*/ 	.short	(.L_22 - .L_21)


	//   ....[0]....
.L_21:
        /*002c*/ 	.word	0xffffffff


	//   ....[1]....
        /*0030*/ 	.word	0xffffffff


	//   ....[2]....
        /*0034*/ 	.word	0xffffffff


	//   ....[3]....
        /*0038*/ 	.word	0xffffffff


	//   ....[4]....
        /*003c*/ 	.word	0xffffffff


	//   ....[5]....
        /*0040*/ 	.word	0xffffffff


	//   ....[6]....
        /*0044*/ 	.word	0xffffffff


	//   ....[7]....
        /*0048*/ 	.word	0xffffffff


	//   ....[8]....
        /*004c*/ 	.word	0xffffffff


	//   ....[9]....
        /*0050*/ 	.word	0xffffffff


	//   ....[10]....
        /*0054*/ 	.word	0xffffffff


	//   ....[11]....
        /*0058*/ 	.word	0xffffffff


	//   ....[12]....
        /*005c*/ 	.word	0xffffffff


	//   ....[13]....
        /*0060*/ 	.word	0xffffffff


	//   ....[14]....
        /*0064*/ 	.word	0xffffffff


	//   ....[15]....
        /*0068*/ 	.word	0xffffffff


	//   ....[16]....
        /*006c*/ 	.word	0xffffffff


	//----- nvinfo : EIATTR_COOP_GROUP_INSTR_OFFSETS
	.align		4
.L_22:
        /*0070*/ 	.byte	0x04, 0x28
        /*0072*/ 	.short	(.L_24 - .L_23)


	//   ....[0]....
.L_23:
        /*0074*/ 	.word	0x000006d0


	//   ....[1]....
        /*0078*/ 	.word	0x00001810


	//   ....[2]....
        /*007c*/ 	.word	0x00001ab0


	//   ....[3]....
        /*0080*/ 	.word	0x00001c90


	//   ....[4]....
        /*0084*/ 	.word	0x00001ee0


	//   ....[5]....
        /*0088*/ 	.word	0x00002950


	//   ....[6]....
        /*008c*/ 	.word	0x00002b60


	//   ....[7]....
        /*0090*/ 	.word	0x00002d70


	//   ....[8]....
        /*0094*/ 	.word	0x00002f40


	//   ....[9]....
        /*0098*/ 	.word	0x000037f0


	//   ....[10]....
        /*009c*/ 	.word	0x00003a40


	//   ....[11]....
        /*00a0*/ 	.word	0x00003c50


	//   ....[12]....
        /*00a4*/ 	.word	0x00003e20


	//   ....[13]....
        /*00a8*/ 	.word	0x00005270


	//   ....[14]....
        /*00ac*/ 	.word	0x00005530


	//   ....[15]....
        /*00b0*/ 	.word	0x00005890


	//   ....[16]....
        /*00b4*/ 	.word	0x00005b40


	//----- nvinfo : EIATTR_EXIT_INSTR_OFFSETS
	.align		4
.L_24:
        /*00b8*/ 	.byte	0x04, 0x1c
        /*00ba*/ 	.short	(.L_26 - .L_25)


	//   ....[0]....
.L_25:
        /*00bc*/ 	.word	0x000000e0


	//   ....[1]....
        /*00c0*/ 	.word	0x0000ce00


	//   ....[2]....
        /*00c4*/ 	.word	0x0000ce20


	//   ....[3]....
        /*00c8*/ 	.word	0x0000e630


	//   ....[4]....
        /*00cc*/ 	.word	0x0000e650


	//----- nvinfo : EIATTR_CRS_STACK_SIZE
	.align		4
.L_26:
        /*00d0*/ 	.byte	0x04, 0x1e
        /*00d2*/ 	.short	(.L_28 - .L_27)
.L_27:
        /*00d4*/ 	.word	0x00000000


	//----- nvinfo : EIATTR_CBANK_PARAM_SIZE
	.align		4
.L_28:
        /*00d8*/ 	.byte	0x03, 0x19
        /*00da*/ 	.short	0x0170


	//----- nvinfo : EIATTR_PARAM_CBANK
	.align		4
        /*00dc*/ 	.byte	0x04, 0x0a
        /*00de*/ 	.short	(.L_30 - .L_29)
	.align		4
.L_29:
        /*00e0*/ 	.word	index@(.nv.constant0._ZN7cutlass6KernelINS_4gemm6kernel7EllGemmINS1_11threadblock16EllMmaMultistageINS1_9GemmShapeILi128ELi128ELi32EEENS_9transform11threadblock31EllPredicatedTileAccessIteratorINS_11MatrixShapeILi128ELi32EEENS_6half_tENS_6layout8RowMajorELi1ENS8_29PitchLinearWarpRakedThreadMapINS_16PitchLinearShapeILi32ELi128EEELi128ENSH_ILi4ELi8EEELi8EEENS_5ArrayISD_Li8ELb0EEEEENS9_25RegularTileAccessIteratorISC_SD_NSE_37RowMajorTensorOpMultiplicandCrosswiseILi16ELi32EEELi0ESK_Li16EEELNS_4arch14CacheOperation4KindE1ENSA_INSB_ILi32ELi128EEESD_NSE_11ColumnMajorELi0ESK_SM_EENSO_ISV_SD_NSE_40ColumnMajorTensorOpMultiplicandCrosswiseILi16ELi32EEELi1ESK_Li16EEELSU_1EfSF_NS4_9MmaPolicyINS1_4warp11MmaTensorOpINS6_ILi64ELi64ELi32EEESD_SQ_SD_SZ_fSF_NS12_17MmaTensorOpPolicyINSS_3MmaINS6_ILi16ELi8ELi16EEELi32ESD_SF_SD_SW_fSF_NSS_13OpMultiplyAddEEENSB_ILi1ELi1EEEEELi1ELb0EbEENSB_ILi0ELi0EEES1D_Li1EEELi4EbEENS_8epilogue11threadblock8EpilogueIS7_S1C_Li1ENS1H_22PredicatedTileIteratorINS1H_26OutputTileOptimalThreadMapINS1H_15OutputTileShapeILi128ELi8ELi2ELi1ELi1EEENS1L_ILi1ELi8ELi1ELi1ELi8EEELi128ELi8ELi16EEESD_Lb0ENSE_9NoPermuteELb0EEENS1G_4warp24FragmentIteratorTensorOpIS14_S17_fNSL_IfLi4ELb1EEESF_EENS1R_25TileIteratorTensorOpMixedIS14_S17_fLi32ELi16ELi8ELi8ELb0EEENS1H_23SharedLoadIteratorMixedINS1O_18CompactedThreadMapEfLi32ELi16ELi8ELi8ELb0EEENS1G_6thread17LinearCombinationISD_Li8EffLNS20_9ScaleType4KindE0ELNS_15FloatRoundStyleE2ESD_EENSB_ILi0ELi8EEELi2ELi1EEENS4_30GemmIdentityThreadblockSwizzleILi8EEELb0ELb0EEEEEvNT_6ParamsE)
        /*00e4*/ 	.short	0x0210
        /*00e6*/ 	.short	0x0170


	//----- nvinfo : EIATTR_SW_WAR
	.align		4
.L_30:
        /*00e8*/ 	.byte	0x04, 0x36
        /*00ea*/ 	.short	(.L_32 - .L_31)
.L_31:
        /*00ec*/ 	.word	0x00000008
.L_32:


//--------------------- .nv.callgraph             --------------------------
	.section	.nv.callgraph,"",@"SHT_CUDA_CALLGRAPH"
	.align	4
	.sectionentsize	8
	.align		4
        /*0000*/ 	.word	0x00000000
	.align		4
        /*0004*/ 	.word	0xffffffff
	.align		4
        /*0008*/ 	.word	0x00000000
	.align		4
        /*000c*/ 	.word	0xfffffffe
	.align		4
        /*0010*/ 	.word	0x00000000
	.align		4
        /*0014*/ 	.word	0xfffffffd
	.align		4
        /*0018*/ 	.word	0x00000000
	.align		4
        /*001c*/ 	.word	0xfffffffc


//--------------------- .nv.constant4             --------------------------
	.section	.nv.constant4,"a",@progbits
	.align	8
	.align		8
.nv.constant4:
        /*0000*/ 	.dword	_ZN30_INTERNAL_9c267eaf_4_k_cu_main4cuda3std3__45__cpo5beginE
	.align		8
        /*0008*/ 	.dword	_ZN30_INTERNAL_9c267eaf_4_k_cu_main4cuda3std3__45__cpo3endE
	.align		8
        /*0010*/ 	.dword	_ZN30_INTERNAL_9c267eaf_4_k_cu_main4cuda3std3__45__cpo6cbeginE
	.align		8
        /*0018*/ 	.dword	_ZN30_INTERNAL_9c267eaf_4_k_cu_main4cuda3std3__45__cpo4cendE
	.align		8
        /*0020*/ 	.dword	_ZN30_INTERNAL_9c267eaf_4_k_cu_main4cuda3std3__432_GLOBAL__N__9c267eaf_4_k_cu_main6ignoreE
	.align		8
        /*0028*/ 	.dword	_ZN30_INTERNAL_9c267eaf_4_k_cu_main4cuda3std3__419piecewise_constructE
	.align		8
        /*0030*/ 	.dword	_ZN30_INTERNAL_9c267eaf_4_k_cu_main4cuda3std3__48in_placeE
	.align		8
        /*0038*/ 	.dword	_ZN30_INTERNAL_9c267eaf_4_k_cu_main4cuda3std6ranges3__45__cpo4swapE
	.align		8
        /*0040*/ 	.dword	_ZN30_INTERNAL_9c267eaf_4_k_cu_main4cuda3std6ranges3__45__cpo9iter_moveE
	.align		8
        /*0048*/ 	.dword	_ZN30_INTERNAL_9c267eaf_4_k_cu_main4cute7productE
	.align		8
        /*0050*/ 	.dword	_ZN30_INTERNAL_9c267eaf_4_k_cu_main4cute1_E


//--------------------- .text._ZN7cutlass6KernelINS_4gemm6kernel7EllGemmINS1_11threadblock16EllMmaMultistageINS1_9GemmShapeILi128ELi128ELi32EEENS_9transform11threadblock31EllPredicatedTileAccessIteratorINS_11MatrixShapeILi128ELi32EEENS_6half_tENS_6layout8RowMajorELi1ENS8_29PitchLinearWarpRakedThreadMapINS_16PitchLinearShapeILi32ELi128EEELi128ENSH_ILi4ELi8EEELi8EEENS_5ArrayISD_Li8ELb0EEEEENS9_25RegularTileAccessIteratorISC_SD_NSE_37RowMajorTensorOpMultiplicandCrosswiseILi16ELi32EEELi0ESK_Li16EEELNS_4arch14CacheOperation4KindE1ENSA_INSB_ILi32ELi128EEESD_NSE_11ColumnMajorELi0ESK_SM_EENSO_ISV_SD_NSE_40ColumnMajorTensorOpMultiplicandCrosswiseILi16ELi32EEELi1ESK_Li16EEELSU_1EfSF_NS4_9MmaPolicyINS1_4warp11MmaTensorOpINS6_ILi64ELi64ELi32EEESD_SQ_SD_SZ_fSF_NS12_17MmaTensorOpPolicyINSS_3MmaINS6_ILi16ELi8ELi16EEELi32ESD_SF_SD_SW_fSF_NSS_13OpMultiplyAddEEENSB_ILi1ELi1EEEEELi1ELb0EbEENSB_ILi0ELi0EEES1D_Li1EEELi4EbEENS_8epilogue11threadblock8EpilogueIS7_S1C_Li1ENS1H_22PredicatedTileIteratorINS1H_26OutputTileOptimalThreadMapINS1H_15OutputTileShapeILi128ELi8ELi2ELi1ELi1EEENS1L_ILi1ELi8ELi1ELi1ELi8EEELi128ELi8ELi16EEESD_Lb0ENSE_9NoPermuteELb0EEENS1G_4warp24FragmentIteratorTensorOpIS14_S17_fNSL_IfLi4ELb1EEESF_EENS1R_25TileIteratorTensorOpMixedIS14_S17_fLi32ELi16ELi8ELi8ELb0EEENS1H_23SharedLoadIteratorMixedINS1O_18CompactedThreadMapEfLi32ELi16ELi8ELi8ELb0EEENS1G_6thread17LinearCombinationISD_Li8EffLNS20_9ScaleType4KindE0ELNS_15FloatRoundStyleE2ESD_EENSB_ILi0ELi8EEELi2ELi1EEENS4_30GemmIdentityThreadblockSwizzleILi8EEELb0ELb0EEEEEvNT_6ParamsE --------------------------
	.section	.text._ZN7cutlass6KernelINS_4gemm6kernel7EllGemmINS1_11threadblock16EllMmaMultistageINS1_9GemmShapeILi128ELi128ELi32EEENS_9transform11threadblock31EllPredicatedTileAccessIteratorINS_11MatrixShapeILi128ELi32EEENS_6half_tENS_6layout8RowMajorELi1ENS8_29PitchLinearWarpRakedThreadMapINS_16PitchLinearShapeILi32ELi128EEELi128ENSH_ILi4ELi8EEELi8EEENS_5ArrayISD_Li8ELb0EEEEENS9_25RegularTileAccessIteratorISC_SD_NSE_37RowMajorTensorOpMultiplicandCrosswiseILi16ELi32EEELi0ESK_Li16EEELNS_4arch14CacheOperation4KindE1ENSA_INSB_ILi32ELi128EEESD_NSE_11ColumnMajorELi0ESK_SM_EENSO_ISV_SD_NSE_40ColumnMajorTensorOpMultiplicandCrosswiseILi16ELi32EEELi1ESK_Li16EEELSU_1EfSF_NS4_9MmaPolicyINS1_4warp11MmaTensorOpINS6_ILi64ELi64ELi32EEESD_SQ_SD_SZ_fSF_NS12_17MmaTensorOpPolicyINSS_3MmaINS6_ILi16ELi8ELi16EEELi32ESD_SF_SD_SW_fSF_NSS_13OpMultiplyAddEEENSB_ILi1ELi1EEEEELi1ELb0EbEENSB_ILi0ELi0EEES1D_Li1EEELi4EbEENS_8epilogue11threadblock8EpilogueIS7_S1C_Li1ENS1H_22PredicatedTileIteratorINS1H_26OutputTileOptimalThreadMapINS1H_15OutputTileShapeILi128ELi8ELi2ELi1ELi1EEENS1L_ILi1ELi8ELi1ELi1ELi8EEELi128ELi8ELi16EEESD_Lb0ENSE_9NoPermuteELb0EEENS1G_4warp24FragmentIteratorTensorOpIS14_S17_fNSL_IfLi4ELb1EEESF_EENS1R_25TileIteratorTensorOpMixedIS14_S17_fLi32ELi16ELi8ELi8ELb0EEENS1H_23SharedLoadIteratorMixedINS1O_18CompactedThreadMapEfLi32ELi16ELi8ELi8ELb0EEENS1G_6thread17LinearCombinationISD_Li8EffLNS20_9ScaleType4KindE0ELNS_15FloatRoundStyleE2ESD_EENSB_ILi0ELi8EEELi2ELi1EEENS4_30GemmIdentityThreadblockSwizzleILi8EEELb0ELb0EEEEEvNT_6ParamsE,"ax",@progbits
	.align	128
.text._ZN7cutlass6KernelINS_4gemm6kernel7EllGemmINS1_11threadblock16EllMmaMultistageINS1_9GemmShapeILi128ELi128ELi32EEENS_9transform11threadblock31EllPredicatedTileAccessIteratorINS_11MatrixShapeILi128ELi32EEENS_6half_tENS_6layout8RowMajorELi1ENS8_29PitchLinearWarpRakedThreadMapINS_16PitchLinearShapeILi32ELi128EEELi128ENSH_ILi4ELi8EEELi8EEENS_5ArrayISD_Li8ELb0EEEEENS9_25RegularTileAccessIteratorISC_SD_NSE_37RowMajorTensorOpMultiplicandCrosswiseILi16ELi32EEELi0ESK_Li16EEELNS_4arch14CacheOperation4KindE1ENSA_INSB_ILi32ELi128EEESD_NSE_11ColumnMajorELi0ESK_SM_EENSO_ISV_SD_NSE_40ColumnMajorTensorOpMultiplicandCrosswiseILi16ELi32EEELi1ESK_Li16EEELSU_1EfSF_NS4_9MmaPolicyINS1_4warp11MmaTensorOpINS6_ILi64ELi64ELi32EEESD_SQ_SD_SZ_fSF_NS12_17MmaTensorOpPolicyINSS_3MmaINS6_ILi16ELi8ELi16EEELi32ESD_SF_SD_SW_fSF_NSS_13OpMultiplyAddEEENSB_ILi1ELi1EEEEELi1ELb0EbEENSB_ILi0ELi0EEES1D_Li1EEELi4EbEENS_8epilogue11threadblock8EpilogueIS7_S1C_Li1ENS1H_22PredicatedTileIteratorINS1H_26OutputTileOptimalThreadMapINS1H_15OutputTileShapeILi128ELi8ELi2ELi1ELi1EEENS1L_ILi1ELi8ELi1ELi1ELi8EEELi128ELi8ELi16EEESD_Lb0ENSE_9NoPermuteELb0EEENS1G_4warp24FragmentIteratorTensorOpIS14_S17_fNSL_IfLi4ELb1EEESF_EENS1R_25TileIteratorTensorOpMixedIS14_S17_fLi32ELi16ELi8ELi8ELb0EEENS1H_23SharedLoadIteratorMixedINS1O_18CompactedThreadMapEfLi32ELi16ELi8ELi8ELb0EEENS1G_6thread17LinearCombinationISD_Li8EffLNS20_9ScaleType4KindE0ELNS_15FloatRoundStyleE2ESD_EENSB_ILi0ELi8EEELi2ELi1EEENS4_30GemmIdentityThreadblockSwizzleILi8EEELb0ELb0EEEEEvNT_6ParamsE:
        .type           _ZN7cutlass6KernelINS_4gemm6kernel7EllGemmINS1_11threadblock16EllMmaMultistageINS1_9GemmShapeILi128ELi128ELi32EEENS_9transform11threadblock31EllPredicatedTileAccessIteratorINS_11MatrixShapeILi128ELi32EEENS_6half_tENS_6layout8RowMajorELi1ENS8_29PitchLinearWarpRakedThreadMapINS_16PitchLinearShapeILi32ELi128EEELi128ENSH_ILi4ELi8EEELi8EEENS_5ArrayISD_Li8ELb0EEEEENS9_25RegularTileAccessIteratorISC_SD_NSE_37RowMajorTensorOpMultiplicandCrosswiseILi16ELi32EEELi0ESK_Li16EEELNS_4arch14CacheOperation4KindE1ENSA_INSB_ILi32ELi128EEESD_NSE_11ColumnMajorELi0ESK_SM_EENSO_ISV_SD_NSE_40ColumnMajorTensorOpMultiplicandCrosswiseILi16ELi32EEELi1ESK_Li16EEELSU_1EfSF_NS4_9MmaPolicyINS1_4warp11MmaTensorOpINS6_ILi64ELi64ELi32EEESD_SQ_SD_SZ_fSF_NS12_17MmaTensorOpPolicyINSS_3MmaINS6_ILi16ELi8ELi16EEELi32ESD_SF_SD_SW_fSF_NSS_13OpMultiplyAddEEENSB_ILi1ELi1EEEEELi1ELb0EbEENSB_ILi0ELi0EEES1D_Li1EEELi4EbEENS_8epilogue11threadblock8EpilogueIS7_S1C_Li1ENS1H_22PredicatedTileIteratorINS1H_26OutputTileOptimalThreadMapINS1H_15OutputTileShapeILi128ELi8ELi2ELi1ELi1EEENS1L_ILi1ELi8ELi1ELi1ELi8EEELi128ELi8ELi16EEESD_Lb0ENSE_9NoPermuteELb0EEENS1G_4warp24FragmentIteratorTensorOpIS14_S17_fNSL_IfLi4ELb1EEESF_EENS1R_25TileIteratorTensorOpMixedIS14_S17_fLi32ELi16ELi8ELi8ELb0EEENS1H_23SharedLoadIteratorMixedINS1O_18CompactedThreadMapEfLi32ELi16ELi8ELi8ELb0EEENS1G_6thread17LinearCombinationISD_Li8EffLNS20_9ScaleType4KindE0ELNS_15FloatRoundStyleE2ESD_EENSB_ILi0ELi8EEELi2ELi1EEENS4_30GemmIdentityThreadblockSwizzleILi8EEELb0ELb0EEEEEvNT_6ParamsE,@function
        .size           _ZN7cutlass6KernelINS_4gemm6kernel7EllGemmINS1_11threadblock16EllMmaMultistageINS1_9GemmShapeILi128ELi128ELi32EEENS_9transform11threadblock31EllPredicatedTileAccessIteratorINS_11MatrixShapeILi128ELi32EEENS_6half_tENS_6layout8RowMajorELi1ENS8_29PitchLinearWarpRakedThreadMapINS_16PitchLinearShapeILi32ELi128EEELi128ENSH_ILi4ELi8EEELi8EEENS_5ArrayISD_Li8ELb0EEEEENS9_25RegularTileAccessIteratorISC_SD_NSE_37RowMajorTensorOpMultiplicandCrosswiseILi16ELi32EEELi0ESK_Li16EEELNS_4arch14CacheOperation4KindE1ENSA_INSB_ILi32ELi128EEESD_NSE_11ColumnMajorELi0ESK_SM_EENSO_ISV_SD_NSE_40ColumnMajorTensorOpMultiplicandCrosswiseILi16ELi32EEELi1ESK_Li16EEELSU_1EfSF_NS4_9MmaPolicyINS1_4warp11MmaTensorOpINS6_ILi64ELi64ELi32EEESD_SQ_SD_SZ_fSF_NS12_17MmaTensorOpPolicyINSS_3MmaINS6_ILi16ELi8ELi16EEELi32ESD_SF_SD_SW_fSF_NSS_13OpMultiplyAddEEENSB_ILi1ELi1EEEEELi1ELb0EbEENSB_ILi0ELi0EEES1D_Li1EEELi4EbEENS_8epilogue11threadblock8EpilogueIS7_S1C_Li1ENS1H_22PredicatedTileIteratorINS1H_26OutputTileOptimalThreadMapINS1H_15OutputTileShapeILi128ELi8ELi2ELi1ELi1EEENS1L_ILi1ELi8ELi1ELi1ELi8EEELi128ELi8ELi16EEESD_Lb0ENSE_9NoPermuteELb0EEENS1G_4warp24FragmentIteratorTensorOpIS14_S17_fNSL_IfLi4ELb1EEESF_EENS1R_25TileIteratorTensorOpMixedIS14_S17_fLi32ELi16ELi8ELi8ELb0EEENS1H_23SharedLoadIteratorMixedINS1O_18CompactedThreadMapEfLi32ELi16ELi8ELi8ELb0EEENS1G_6thread17LinearCombinationISD_Li8EffLNS20_9ScaleType4KindE0ELNS_15FloatRoundStyleE2ESD_EENSB_ILi0ELi8EEELi2ELi1EEENS4_30GemmIdentityThreadblockSwizzleILi8EEELb0ELb0EEEEEvNT_6ParamsE,(.L_x_109 - _ZN7cutlass6KernelINS_4gemm6kernel7EllGemmINS1_11threadblock16EllMmaMultistageINS1_9GemmShapeILi128ELi128ELi32EEENS_9transform11threadblock31EllPredicatedTileAccessIteratorINS_11MatrixShapeILi128ELi32EEENS_6half_tENS_6layout8RowMajorELi1ENS8_29PitchLinearWarpRakedThreadMapINS_16PitchLinearShapeILi32ELi128EEELi128ENSH_ILi4ELi8EEELi8EEENS_5ArrayISD_Li8ELb0EEEEENS9_25RegularTileAccessIteratorISC_SD_NSE_37RowMajorTensorOpMultiplicandCrosswiseILi16ELi32EEELi0ESK_Li16EEELNS_4arch14CacheOperation4KindE1ENSA_INSB_ILi32ELi128EEESD_NSE_11ColumnMajorELi0ESK_SM_EENSO_ISV_SD_NSE_40ColumnMajorTensorOpMultiplicandCrosswiseILi16ELi32EEELi1ESK_Li16EEELSU_1EfSF_NS4_9MmaPolicyINS1_4warp11MmaTensorOpINS6_ILi64ELi64ELi32EEESD_SQ_SD_SZ_fSF_NS12_17MmaTensorOpPolicyINSS_3MmaINS6_ILi16ELi8ELi16EEELi32ESD_SF_SD_SW_fSF_NSS_13OpMultiplyAddEEENSB_ILi1ELi1EEEEELi1ELb0EbEENSB_ILi0ELi0EEES1D_Li1EEELi4EbEENS_8epilogue11threadblock8EpilogueIS7_S1C_Li1ENS1H_22PredicatedTileIteratorINS1H_26OutputTileOptimalThreadMapINS1H_15OutputTileShapeILi128ELi8ELi2ELi1ELi1EEENS1L_ILi1ELi8ELi1ELi1ELi8EEELi128ELi8ELi16EEESD_Lb0ENSE_9NoPermuteELb0EEENS1G_4warp24FragmentIteratorTensorOpIS14_S17_fNSL_IfLi4ELb1EEESF_EENS1R_25TileIteratorTensorOpMixedIS14_S17_fLi32ELi16ELi8ELi8ELb0EEENS1H_23SharedLoadIteratorMixedINS1O_18CompactedThreadMapEfLi32ELi16ELi8ELi8ELb0EEENS1G_6thread17LinearCombinationISD_Li8EffLNS20_9ScaleType4KindE0ELNS_15FloatRoundStyleE2ESD_EENSB_ILi0ELi8EEELi2ELi1EEENS4_30GemmIdentityThreadblockSwizzleILi8EEELb0ELb0EEEEEvNT_6ParamsE)
        .other          _ZN7cutlass6KernelINS_4gemm6kernel7EllGemmINS1_11threadblock16EllMmaMultistageINS1_9GemmShapeILi128ELi128ELi32EEENS_9transform11threadblock31EllPredicatedTileAccessIteratorINS_11MatrixShapeILi128ELi32EEENS_6half_tENS_6layout8RowMajorELi1ENS8_29PitchLinearWarpRakedThreadMapINS_16PitchLinearShapeILi32ELi128EEELi128ENSH_ILi4ELi8EEELi8EEENS_5ArrayISD_Li8ELb0EEEEENS9_25RegularTileAccessIteratorISC_SD_NSE_37RowMajorTensorOpMultiplicandCrosswiseILi16ELi32EEELi0ESK_Li16EEELNS_4arch14CacheOperation4KindE1ENSA_INSB_ILi32ELi128EEESD_NSE_11ColumnMajorELi0ESK_SM_EENSO_ISV_SD_NSE_40ColumnMajorTensorOpMultiplicandCrosswiseILi16ELi32EEELi1ESK_Li16EEELSU_1EfSF_NS4_9MmaPolicyINS1_4warp11MmaTensorOpINS6_ILi64ELi64ELi32EEESD_SQ_SD_SZ_fSF_NS12_17MmaTensorOpPolicyINSS_3MmaINS6_ILi16ELi8ELi16EEELi32ESD_SF_SD_SW_fSF_NSS_13OpMultiplyAddEEENSB_ILi1ELi1EEEEELi1ELb0EbEENSB_ILi0ELi0EEES1D_Li1EEELi4EbEENS_8epilogue11threadblock8EpilogueIS7_S1C_Li1ENS1H_22PredicatedTileIteratorINS1H_26OutputTileOptimalThreadMapINS1H_15OutputTileShapeILi128ELi8ELi2ELi1ELi1EEENS1L_ILi1ELi8ELi1ELi1ELi8EEELi128ELi8ELi16EEESD_Lb0ENSE_9NoPermuteELb0EEENS1G_4warp24FragmentIteratorTensorOpIS14_S17_fNSL_IfLi4ELb1EEESF_EENS1R_25TileIteratorTensorOpMixedIS14_S17_fLi32ELi16ELi8ELi8ELb0EEENS1H_23SharedLoadIteratorMixedINS1O_18CompactedThreadMapEfLi32ELi16ELi8ELi8ELb0EEENS1G_6thread17LinearCombinationISD_Li8EffLNS20_9ScaleType4KindE0ELNS_15FloatRoundStyleE2ESD_EENSB_ILi0ELi8EEELi2ELi1EEENS4_30GemmIdentityThreadblockSwizzleILi8EEELb0ELb0EEEEEvNT_6ParamsE,@"STO_CUDA_ENTRY STV_DEFAULT"
_ZN7cutlass6KernelINS_4gemm6kernel7EllGemmINS1_11threadblock16EllMmaMultistageINS1_9GemmShapeILi128ELi128ELi32EEENS_9transform11threadblock31EllPredicatedTileAccessIteratorINS_11MatrixShapeILi128ELi32EEENS_6half_tENS_6layout8RowMajorELi1ENS8_29PitchLinearWarpRakedThreadMapINS_16PitchLinearShapeILi32ELi128EEELi128ENSH_ILi4ELi8EEELi8EEENS_5ArrayISD_Li8ELb0EEEEENS9_25RegularTileAccessIteratorISC_SD_NSE_37RowMajorTensorOpMultiplicandCrosswiseILi16ELi32EEELi0ESK_Li16EEELNS_4arch14CacheOperation4KindE1ENSA_INSB_ILi32ELi128EEESD_NSE_11ColumnMajorELi0ESK_SM_EENSO_ISV_SD_NSE_40ColumnMajorTensorOpMultiplicandCrosswiseILi16ELi32EEELi1ESK_Li16EEELSU_1EfSF_NS4_9MmaPolicyINS1_4warp11MmaTensorOpINS6_ILi64ELi64ELi32EEESD_SQ_SD_SZ_fSF_NS12_17MmaTensorOpPolicyINSS_3MmaINS6_ILi16ELi8ELi16EEELi32ESD_SF_SD_SW_fSF_NSS_13OpMultiplyAddEEENSB_ILi1ELi1EEEEELi1ELb0EbEENSB_ILi0ELi0EEES1D_Li1EEELi4EbEENS_8epilogue11threadblock8EpilogueIS7_S1C_Li1ENS1H_22PredicatedTileIteratorINS1H_26OutputTileOptimalThreadMapINS1H_15OutputTileShapeILi128ELi8ELi2ELi1ELi1EEENS1L_ILi1ELi8ELi1ELi1ELi8EEELi128ELi8ELi16EEESD_Lb0ENSE_9NoPermuteELb0EEENS1G_4warp24FragmentIteratorTensorOpIS14_S17_fNSL_IfLi4ELb1EEESF_EENS1R_25TileIteratorTensorOpMixedIS14_S17_fLi32ELi16ELi8ELi8ELb0EEENS1H_23SharedLoadIteratorMixedINS1O_18CompactedThreadMapEfLi32ELi16ELi8ELi8ELb0EEENS1G_6thread17LinearCombinationISD_Li8EffLNS20_9ScaleType4KindE0ELNS_15FloatRoundStyleE2ESD_EENSB_ILi0ELi8EEELi2ELi1EEENS4_30GemmIdentityThreadblockSwizzleILi8EEELb0ELb0EEEEEvNT_6ParamsE:
[----:B------:R-:W-:Y:S01]  /*0000*/  LDC R1, c[0x0][0x28] ;  /* 0x00000a00ff017b82 */ /* 0x000fe20000000800 */
[----:B------:R-:W1:Y:S07]  /*0010*/  S2R R5, SR_CTAID.Y ;  /* 0x0000000000057919 */ /* 0x000e6e0000002600 */
[----:B------:R-:W2:Y:S01]  /*0020*/  LDC R0, c[0x0][0x228] ;  /* 0x00008a00ff007b82 */ /* 0x000ea20000000800 */
[----:B------:R-:W-:Y:S01]  /*0030*/  IMAD.MOV.U32 R3, RZ, RZ, -0x1 ;  /* 0xffffffffff037424 */ /* 0x000fe200078e00ff */
[----:B------:R-:W-:Y:S01]  /*0040*/  ULDC UR4, c[0x0][0x220] ;  /* 0x0000880000047ab9 */ /* 0x000fe20000000800 */
[----:B------:R-:W3:Y:S03]  /*0050*/  S2R R133, SR_CTAID.X ;  /* 0x0000000000857919 */ /* 0x000ee60000002500 */
[----:B--2---:R-:W-:-:S02]  /*0060*/  SHF.L.U32 R2, R3, R0, RZ ;  /* 0x0000000003027219 */ /* 0x004fc400000006ff */
[----:B-1----:R-:W-:Y:S02]  /*0070*/  SHF.L.U32 R5, R5, R0, RZ ;  /* 0x0000000005057219 */ /* 0x002fe400000006ff */
[----:B---3--:R-:W-:Y:S02]  /*0080*/  LOP3.LUT R2, R133, R2, RZ, 0x30, !PT ;  /* 0x0000000285027212 */ /* 0x008fe400078e30ff */
[----:B------:R-:W-:-:S03]  /*0090*/  SHF.R.S32.HI R133, RZ, R0, R133 ;  /* 0x00000000ff857219 */ /* 0x000fc60000011485 */
[----:B------:R-:W-:-:S05]  /*00a0*/  IMAD.IADD R5, R5, 0x1, R2 ;  /* 0x0000000105057824 */ /* 0x000fca00078e0202 */
[----:B------:R-:W-:Y:S01]  /*00b0*/  ISETP.GE.AND P0, PT, R5, UR4, PT ;  /* 0x0000000405007c0c */ /* 0x000fe2000bf06270 */
[----:B------:R-:W-:-:S03]  /*00c0*/  ULDC UR4, c[0x0][0x21c] ;  /* 0x0000870000047ab9 */ /* 0x000fc60000000800 */
[----:B------:R-:W-:-:S13]  /*00d0*/  ISETP.GE.OR P0, PT, R133, UR4, P0 ;  /* 0x0000000485007c0c */ /* 0x000fda0008706670 */
[----:B------:R-:W-:Y:S05]  /*00e0*/  @P0 EXIT ;  /* 0x000000000000094d */ /* 0x000fea0003800000 */
[----:B------:R-:W-:Y:S01]  /*00f0*/  ULDC UR4, c[0x0][0x374] ;  /* 0x0000dd0000047ab9 */ /* 0x000fe20000000800 */
[----:B------:R-:W-:Y:S01]  /*0100*/  IMAD.MOV.U32 R8, RZ, RZ, RZ ;  /* 0x000000ffff087224 */ /* 0x000fe200078e00ff */
[----:B------:R-:W-:Y:S01]  /*0110*/  IABS R4, R5 ;  /* 0x0000000500047213 */ /* 0x000fe20000000000 */
[----:B------:R-:W-:Y:S01]  /*0120*/  IMAD.U32 R205, RZ, RZ, UR4 ;  /* 0x00000004ffcd7e24 */ /* 0x000fe2000f8e00ff */
[----:B------:R-:W1:Y:S01]  /*0130*/  LDC R132, c[0x0][0x370] ;  /* 0x0000dc00ff847b82 */ /* 0x000e620000000800 */
[----:B------:R-:W-:Y:S01]  /*0140*/  ULDC.64 UR18, c[0x0][0x208] ;  /* 0x0000820000127ab9 */ /* 0x000fe20000000a00 */
[----:B------:R-:W-:Y:S01]  /*0150*/  CS2R R102, SRZ ;  /* 0x0000000000667805 */ /* 0x000fe2000001ff00 */
[----:B------:R-:W-:Y:S01]  /*0160*/  VIADD R7, R205, 0x7f ;  /* 0x0000007fcd077836 */ /* 0x000fe20000000000 */
[----:B------:R-:W-:Y:S02]  /*0170*/  CS2R R100, SRZ ;  /* 0x0000000000647805 */ /* 0x000fe4000001ff00 */
[----:B------:R-:W-:-:S02]  /*0180*/  CS2R R98, SRZ ;  /* 0x0000000000627805 */ /* 0x000fc4000001ff00 */
[----:B------:R-:W-:Y:S02]  /*0190*/  CS2R R96, SRZ ;  /* 0x0000000000607805 */ /* 0x000fe4000001ff00 */
[----:B------:R-:W-:Y:S02]  /*01a0*/  CS2R R38, SRZ ;  /* 0x0000000000267805 */ /* 0x000fe4000001ff00 */
[----:B------:R-:W-:Y:S02]  /*01b0*/  SHF.R.S32.HI R0, RZ, 0x1f, R7 ;  /* 0x0000001fff007819 */ /* 0x000fe40000011407 */
[----:B------:R-:W-:Y:S02]  /*01c0*/  CS2R R36, SRZ ;  /* 0x0000000000247805 */ /* 0x000fe4000001ff00 */
[----:B------:R-:W-:Y:S02]  /*01d0*/  CS2R R34, SRZ ;  /* 0x0000000000227805 */ /* 0x000fe4000001ff00 */
[----:B------:R-:W-:-:S02]  /*01e0*/  CS2R R32, SRZ ;  /* 0x0000000000207805 */ /* 0x000fc4000001ff00 */
[----:B------:R-:W-:Y:S02]  /*01f0*/  LEA.HI R0, R0, R7, RZ, 0x7 ;  /* 0x0000000700007211 */ /* 0x000fe400078f38ff */
[----:B------:R-:W-:Y:S02]  /*0200*/  CS2R R106, SRZ ;  /* 0x00000000006a7805 */ /* 0x000fe4000001ff00 */
[----:B------:R-:W-:Y:S02]  /*0210*/  CS2R R104, SRZ ;  /* 0x0000000000687805 */ /* 0x000fe4000001ff00 */
[----:B------:R-:W-:Y:S02]  /*0220*/  CS2R R94, SRZ ;  /* 0x00000000005e7805 */ /* 0x000fe4000001ff00 */
[----:B------:R-:W-:Y:S02]  /*0230*/  SHF.R.S32.HI R2, RZ, 0x7, R0 ;  /* 0x00000007ff027819 */ /* 0x000fe40000011400 */
[----:B------:R-:W-:-:S02]  /*0240*/  CS2R R92, SRZ ;  /* 0x00000000005c7805 */ /* 0x000fc4000001ff00 */
[----:B------:R-:W-:Y:S02]  /*0250*/  CS2R R42, SRZ ;  /* 0x00000000002a7805 */ /* 0x000fe4000001ff00 */
[----:B------:R-:W-:Y:S02]  /*0260*/  CS2R R40, SRZ ;  /* 0x0000000000287805 */ /* 0x000fe4000001ff00 */
[-C--:B------:R-:W-:Y:S02]  /*0270*/  IABS R6, R2.reuse ;  /* 0x0000000200067213 */ /* 0x080fe40000000000 */
[----:B------:R-:W-:Y:S02]  /*0280*/  CS2R R30, SRZ ;  /* 0x00000000001e7805 */ /* 0x000fe4000001ff00 */
[----:B------:R-:W-:Y:S02]  /*0290*/  IABS R0, R2 ;  /* 0x0000000200007213 */ /* 0x000fe40000000000 */
[----:B------:R-:W-:Y:S01]  /*02a0*/  CS2R R28, SRZ ;  /* 0x00000000001c7805 */ /* 0x000fe2000001ff00 */
[----:B------:R-:W2:Y:S01]  /*02b0*/  I2F.RP R10, R6 ;  /* 0x00000006000a7306 */ /* 0x000ea20000209400 */
[----:B------:R-:W-:-:S02]  /*02c0*/  CS2R R110, SRZ ;  /* 0x00000000006e7805 */ /* 0x000fc4000001ff00 */
[----:B------:R-:W-:Y:S02]  /*02d0*/  CS2R R108, SRZ ;  /* 0x00000000006c7805 */ /* 0x000fe4000001ff00 */
[----:B------:R-:W-:Y:S02]  /*02e0*/  CS2R R90, SRZ ;  /* 0x00000000005a7805 */ /* 0x000fe4000001ff00 */
[----:B------:R-:W-:Y:S02]  /*02f0*/  CS2R R88, SRZ ;  /* 0x0000000000587805 */ /* 0x000fe4000001ff00 */
[----:B------:R-:W-:Y:S02]  /*0300*/  CS2R R46, SRZ ;  /* 0x00000000002e7805 */ /* 0x000fe4000001ff00 */
[----:B------:R-:W-:Y:S02]  /*0310*/  CS2R R44, SRZ ;  /* 0x00000000002c7805 */ /* 0x000fe4000001ff00 */
[----:B------:R-:W-:-:S02]  /*0320*/  CS2R R26, SRZ ;  /* 0x00000000001a7805 */ /* 0x000fc4000001ff00 */
[----:B------:R-:W-:Y:S02]  /*0330*/  CS2R R24, SRZ ;  /* 0x0000000000187805 */ /* 0x000fe4000001ff00 */
[----:B------:R-:W-:Y:S02]  /*0340*/  CS2R R114, SRZ ;  /* 0x0000000000727805 */ /* 0x000fe4000001ff00 */
[----:B------:R-:W-:Y:S02]  /*0350*/  CS2R R112, SRZ ;  /* 0x0000000000707805 */ /* 0x000fe4000001ff00 */
[----:B------:R-:W-:Y:S02]  /*0360*/  CS2R R86, SRZ ;  /* 0x0000000000567805 */ /* 0x000fe4000001ff00 */
[----:B------:R-:W-:Y:S02]  /*0370*/  CS2R R84, SRZ ;  /* 0x0000000000547805 */ /* 0x000fe4000001ff00 */
[----:B------:R-:W-:-:S02]  /*0380*/  CS2R R50, SRZ ;  /* 0x0000000000327805 */ /* 0x000fc4000001ff00 */
[----:B------:R-:W-:Y:S01]  /*0390*/  CS2R R48, SRZ ;  /* 0x0000000000307805 */ /* 0x000fe2000001ff00 */
[----:B--2---:R-:W2:Y:S01]  /*03a0*/  MUFU.RCP R9, R10 ;  /* 0x0000000a00097308 */ /* 0x004ea20000001000 */
        /* <DEDUP_REMOVED lines=15> */
[----:B------:R-:W-:Y:S01]  /*04a0*/  CS2R R56, SRZ ;  /* 0x0000000000387805 */ /* 0x000fe2000001ff00 */
[----:B--2---:R-:W-:Y:S01]  /*04b0*/  VIADD R9, R9, 0xffffffe ;  /* 0x0ffffffe09097836 */ /* 0x004fe20000000000 */
[----:B------:R-:W-:-:S02]  /*04c0*/  CS2R R14, SRZ ;  /* 0x00000000000e7805 */ /* 0x000fc4000001ff00 */
[----:B------:R-:W-:Y:S02]  /*04d0*/  CS2R R12, SRZ ;  /* 0x00000000000c7805 */ /* 0x000fe4000001ff00 */
[----:B------:R-:W-:Y:S02]  /*04e0*/  CS2R R126, SRZ ;  /* 0x00000000007e7805 */ /* 0x000fe4000001ff00 */
[----:B------:R-:W-:Y:S02]  /*04f0*/  CS2R R124, SRZ ;  /* 0x00000000007c7805 */ /* 0x000fe4000001ff00 */
[----:B------:R-:W-:Y:S01]  /*0500*/  CS2R R74, SRZ ;  /* 0x00000000004a7805 */ /* 0x000fe2000001ff00 */
[----:B------:R-:W2:Y:S01]  /*0510*/  F2I.FTZ.U32.TRUNC.NTZ R9, R9 ;  /* 0x0000000900097305 */ /* 0x000ea2000021f000 */
        /* <DEDUP_REMOVED lines=9> */
[----:B------:R-:W-:Y:S01]  /*05b0*/  CS2R R64, SRZ ;  /* 0x0000000000407805 */ /* 0x000fe2000001ff00 */
[----:B--2---:R-:W-:-:S04]  /*05c0*/  IMAD.MOV R7, RZ, RZ, -R9 ;  /* 0x000000ffff077224 */ /* 0x004fc800078e0a09 */
[----:B------:R-:W-:-:S04]  /*05d0*/  IMAD R7, R7, R6, RZ ;  /* 0x0000000607077224 */ /* 0x000fc800078e02ff */
[----:B------:R-:W-:-:S04]  /*05e0*/  IMAD.HI.U32 R7, R9, R7, R8 ;  /* 0x0000000709077227 */ /* 0x000fc800078e0008 */
[----:B------:R-:W-:Y:S02]  /*05f0*/  IMAD.MOV R8, RZ, RZ, -R0 ;  /* 0x000000ffff087224 */ /* 0x000fe400078e0a00 */
[----:B------:R-:W2:Y:S01]  /*0600*/  S2R R0, SR_TID.X ;  /* 0x0000000000007919 */ /* 0x000ea20000002100 */
[----:B------:R-:W-:-:S04]  /*0610*/  IMAD.HI.U32 R202, R7, R4, RZ ;  /* 0x0000000407ca7227 */ /* 0x000fc800078e00ff */
[----:B------:R-:W-:Y:S02]  /*0620*/  IMAD R7, R202, R8, R4 ;  /* 0x00000008ca077224 */ /* 0x000fe400078e0204 */
[----:B------:R-:W-:Y:S02]  /*0630*/  IMAD.MOV.U32 R9, RZ, RZ, RZ ;  /* 0x000000ffff097224 */ /* 0x000fe400078e00ff */
[----:B------:R-:W-:Y:S01]  /*0640*/  IMAD.MOV.U32 R8, RZ, RZ, RZ ;  /* 0x000000ffff087224 */ /* 0x000fe200078e00ff */
[----:B------:R-:W-:-:S13]  /*0650*/  ISETP.GT.U32.AND P1, PT, R6, R7, PT ;  /* 0x000000070600720c */ /* 0x000fda0003f24070 */
[----:B------:R-:W-:Y:S02]  /*0660*/  @!P1 IMAD.IADD R7, R7, 0x1, -R6 ;  /* 0x0000000107079824 */ /* 0x000fe400078e0a06 */
[----:B------:R-:W-:Y:S01]  /*0670*/  @!P1 VIADD R202, R202, 0x1 ;  /* 0x00000001caca9836 */ /* 0x000fe20000000000 */
[----:B------:R-:W-:Y:S02]  /*0680*/  ISETP.NE.AND P1, PT, R2, RZ, PT ;  /* 0x000000ff0200720c */ /* 0x000fe40003f25270 */
[----:B------:R-:W-:Y:S02]  /*0690*/  ISETP.GE.U32.AND P2, PT, R7, R6, PT ;  /* 0x000000060700720c */ /* 0x000fe40003f46070 */
[----:B------:R-:W-:Y:S02]  /*06a0*/  LOP3.LUT R6, R5, R2, RZ, 0x3c, !PT ;  /* 0x0000000205067212 */ /* 0x000fe400078e3cff */
[----:B--2---:R-:W-:Y:S02]  /*06b0*/  SHF.R.U32.HI R4, RZ, 0x5, R0 ;  /* 0x00000005ff047819 */ /* 0x004fe40000011600 */
[----:B------:R-:W-:-:S04]  /*06c0*/  ISETP.GE.AND P0, PT, R6, RZ, PT ;  /* 0x000000ff0600720c */ /* 0x000fc80003f06270 */
[----:B------:R-:W2:Y:S03]  /*06d0*/  SHFL.IDX PT, R4, R4, RZ, 0x1f ;  /* 0x00001fff04047589 */ /* 0x000ea600000e0000 */
[----:B------:R-:W-:-:S06]  /*06e0*/  @P2 VIADD R202, R202, 0x1 ;  /* 0x00000001caca2836 */ /* 0x000fcc0000000000 */
[----:B------:R-:W-:Y:S01]  /*06f0*/  @!P0 IMAD.MOV R202, RZ, RZ, -R202 ;  /* 0x000000ffffca8224 */ /* 0x000fe200078e0aca */
[----:B-1----:R-:W-:Y:S02]  /*0700*/  ISETP.GE.AND P0, PT, R132, 0x1, PT ;  /* 0x000000018400780c */ /* 0x002fe40003f06270 */
[----:B------:R-:W-:-:S05]  /*0710*/  @!P1 LOP3.LUT R202, RZ, R2, RZ, 0x33, !PT ;  /* 0x00000002ffca9212 */ /* 0x000fca00078e33ff */
[----:B------:R-:W-:-:S04]  /*0720*/  IMAD.MOV R6, RZ, RZ, -R202 ;  /* 0x000000ffff067224 */ /* 0x000fc800078e0aca */
[----:B------:R-:W-:Y:S01]  /*0730*/  IMAD R2, R2, R6, R5 ;  /* 0x0000000602027224 */ /* 0x000fe200078e0205 */
[----:B------:R-:W-:Y:S02]  /*0740*/  CS2R R6, SRZ ;  /* 0x0000000000067805 */ /* 0x000fe4000001ff00 */
[----:B--2---:R-:W-:Y:S02]  /*0750*/  R2UR UR17, R4 ;  /* 0x00000000041172ca */ /* 0x004fe400000e0000 */
[----:B------:R-:W-:Y:S01]  /*0760*/  CS2R R4, SRZ ;  /* 0x0000000000047805 */ /* 0x000fe2000001ff00 */
[----:B------:R-:W-:-:S12]  /*0770*/  @!P0 BRA `(.L_x_0) ;  /* 0x0000009000208947 */ /* 0x000fd80003800000 */
[----:B------:R-:W1:Y:S01]  /*0780*/  S2UR UR6, SR_CTAID.Z ;  /* 0x00000000000679c3 */ /* 0x000e620000002700 */
[----:B------:R-:W-:Y:S01]  /*0790*/  SHF.R.S32.HI R5, RZ, 0x1f, R0 ;  /* 0x0000001fff057819 */ /* 0x000fe20000011400 */
[----:B------:R-:W-:Y:S01]  /*07a0*/  ULDC UR4, c[0x0][0x218] ;  /* 0x0000860000047ab9 */ /* 0x000fe20000000800 */
[----:B------:R-:W-:Y:S01]  /*07b0*/  IMAD.SHL.U32 R2, R2, 0x80, RZ ;  /* 0x0000008002027824 */ /* 0x000fe200078e00ff */
[-C--:B------:R-:W-:Y:S01]  /*07c0*/  IABS R17, R205.reuse ;  /* 0x000000cd00117213 */ /* 0x080fe20000000000 */
[----:B------:R-:W-:Y:S01]  /*07d0*/  BSSY B0, `(.L_x_1) ;  /* 0x0000092000007945 */ /* 0x000fe20003800000 */
[----:B------:R-:W-:Y:S02]  /*07e0*/  LEA.HI R5, R5, R0, RZ, 0x5 ;  /* 0x0000000005057211 */ /* 0x000fe400078f28ff */
[----:B------:R-:W2:Y:S01]  /*07f0*/  LDC R16, c[0x0][0x364] ;  /* 0x0000d900ff107b82 */ /* 0x000ea20000000800 */
[----:B------:R-:W-:Y:S02]  /*0800*/  LOP3.LUT R19, RZ, R205, RZ, 0x33, !PT ;  /* 0x000000cdff137212 */ /* 0x000fe400078e33ff */
[----:B------:R-:W-:-:S05]  /*0810*/  LOP3.LUT R5, R5, 0xffffffe0, RZ, 0xc0, !PT ;  /* 0xffffffe005057812 */ /* 0x000fca00078ec0ff */
[----:B------:R-:W-:Y:S02]  /*0820*/  IMAD.IADD R204, R0, 0x1, -R5 ;  /* 0x0000000100cc7824 */ /* 0x000fe400078e0a05 */
[----:B-1----:R-:W-:Y:S02]  /*0830*/  IMAD R13, RZ, RZ, -UR6 ;  /* 0x80000006ff0d7e24 */ /* 0x002fe4000f8e02ff */
[----:B--2---:R-:W-:-:S05]  /*0840*/  IMAD R7, R16, UR6, R16 ;  /* 0x0000000610077c24 */ /* 0x004fca000f8e0210 */
[----:B------:R-:W-:Y:S01]  /*0850*/  VIMNMX3 R22, R7, UR4, R132, PT ;  /* 0x0000000407167c0f */ /* 0x000fe2000b800184 */
[----:B------:R-:W-:Y:S01]  /*0860*/  ULDC.64 UR4, c[0x0][0x210] ;  /* 0x0000840000047ab9 */ /* 0x000fe20000000a00 */
[----:B------:R-:W-:-:S03]  /*0870*/  SHF.R.S32.HI R7, RZ, 0x1f, R204 ;  /* 0x0000001fff077819 */ /* 0x000fc600000114cc */
[CC--:B------:R-:W-:Y:S01]  /*0880*/  IMAD R4, R16.reuse, R13.reuse, R22 ;  /* 0x0000000d10047224 */ /* 0x0c0fe200078e0216 */
[----:B------:R-:W-:Y:S01]  /*0890*/  LEA.HI R14, R7, R204, RZ, 0x2 ;  /* 0x000000cc070e7211 */ /* 0x000fe200078f10ff */
[----:B------:R-:W-:-:S03]  /*08a0*/  IMAD R13, R16, R13, 0x1f ;  /* 0x0000001f100d7424 */ /* 0x000fc600078e020d */
[----:B------:R-:W-:Y:S01]  /*08b0*/  LOP3.LUT R35, R14, 0xfffffffc, RZ, 0xc0, !PT ;  /* 0xfffffffc0e237812 */ /* 0x000fe200078ec0ff */
[----:B------:R-:W-:Y:S01]  /*08c0*/  IMAD.IADD R13, R22, 0x1, R13 ;  /* 0x00000001160d7824 */ /* 0x000fe200078e020d */
[----:B------:R-:W-:Y:S02]  /*08d0*/  LEA.HI.SX32 R14, R14, R5, 0x1e ;  /* 0x000000050e0e7211 */ /* 0x000fe400078ff2ff */
[----:B------:R-:W-:Y:S01]  /*08e0*/  SHF.R.S32.HI R15, RZ, 0x1f, R4 ;  /* 0x0000001fff0f7819 */ /* 0x000fe20000011404 */
[----:B------:R-:W-:Y:S02]  /*08f0*/  IMAD.IADD R35, R204, 0x1, -R35 ;  /* 0x00000001cc237824 */ /* 0x000fe400078e0a23 */
[----:B------:R-:W-:Y:S01]  /*0900*/  IMAD R29, R133, 0x80, R14 ;  /* 0x00000080851d7824 */ /* 0x000fe200078e020e */
[----:B------:R-:W-:Y:S01]  /*0910*/  LEA.HI R15, R15, R4, RZ, 0x5 ;  /* 0x000000040f0f7211 */ /* 0x000fe200078f28ff */
[----:B------:R-:W-:Y:S02]  /*0920*/  IMAD.SHL.U32 R221, R35, 0x8, RZ ;  /* 0x0000000823dd7824 */ /* 0x000fe400078e00ff */
[----:B------:R-:W-:Y:S01]  /*0930*/  VIADD R5, R29, 0x10 ;  /* 0x000000101d057836 */ /* 0x000fe20000000000 */
[----:B------:R-:W-:Y:S01]  /*0940*/  LOP3.LUT R15, R15, 0xffffffe0, RZ, 0xc0, !PT ;  /* 0xffffffe00f0f7812 */ /* 0x000fe200078ec0ff */
[----:B------:R-:W-:Y:S01]  /*0950*/  IMAD R26, R16, UR6, R221 ;  /* 0x00000006101a7c24 */ /* 0x000fe2000f8e02dd */
[C---:B------:R-:W-:Y:S01]  /*0960*/  ISETP.GE.AND P3, PT, R29.reuse, UR4, PT ;  /* 0x000000041d007c0c */ /* 0x040fe2000bf66270 */
[----:B------:R-:W-:Y:S01]  /*0970*/  VIADD R6, R29, 0x8 ;  /* 0x000000081d067836 */ /* 0x000fe20000000000 */
[----:B------:R-:W-:Y:S01]  /*0980*/  ISETP.GE.AND P2, PT, R5, UR4, PT ;  /* 0x0000000405007c0c */ /* 0x000fe2000bf46270 */
[----:B------:R-:W-:Y:S01]  /*0990*/  IMAD R5, R202, R205, R2 ;  /* 0x000000cdca057224 */ /* 0x000fe200078e0202 */
[----:B------:R-:W-:Y:S01]  /*09a0*/  P2R R8, PR, RZ, 0x8 ;  /* 0x00000008ff087803 */ /* 0x000fe20000000000 */
[----:B------:R-:W-:Y:S01]  /*09b0*/  IMAD.IADD R15, R4, 0x1, -R15 ;  /* 0x00000001040f7824 */ /* 0x000fe200078e0a0f */
[----:B------:R-:W-:Y:S01]  /*09c0*/  ISETP.GE.AND P1, PT, R6, UR4, PT ;  /* 0x0000000406007c0c */ /* 0x000fe2000bf26270 */
[----:B------:R-:W-:Y:S01]  /*09d0*/  IMAD.IADD R10, R5, 0x1, R14 ;  /* 0x00000001050a7824 */ /* 0x000fe200078e020e */
[----:B------:R-:W-:Y:S01]  /*09e0*/  SHF.R.S32.HI R27, RZ, 0x1f, R26 ;  /* 0x0000001fff1b7819 */ /* 0x000fe2000001141a */
[----:B------:R-:W-:Y:S01]  /*09f0*/  VIADD R4, R29, 0x18 ;  /* 0x000000181d047836 */ /* 0x000fe20000000000 */
[C---:B------:R-:W-:Y:S01]  /*0a00*/  ISETP.NE.AND P0, PT, R15.reuse, RZ, PT ;  /* 0x000000ff0f00720c */ /* 0x040fe20003f05270 */
[C---:B------:R-:W-:Y:S01]  /*0a10*/  VIADD R12, R10.reuse, 0x8 ;  /* 0x000000080a0c7836 */ /* 0x040fe20000000000 */
[----:B------:R-:W-:Y:S01]  /*0a20*/  P2R R7, PR, RZ, 0x2 ;  /* 0x00000002ff077803 */ /* 0x000fe20000000000 */
[C---:B------:R-:W-:Y:S01]  /*0a30*/  VIADD R2, R10.reuse, 0x18 ;  /* 0x000000180a027836 */ /* 0x040fe20000000000 */
[----:B------:R-:W-:Y:S01]  /*0a40*/  SEL R15, R15, 0x20, P0 ;  /* 0x000000200f0f7807 */ /* 0x000fe20000000000 */
[----:B------:R-:W-:Y:S01]  /*0a50*/  VIADD R11, R10, 0x10 ;  /* 0x000000100a0b7836 */ /* 0x000fe20000000000 */
[----:B------:R-:W-:-:S02]  /*0a60*/  ISETP.GE.AND P6, PT, R12, UR5, PT ;  /* 0x000000050c007c0c */ /* 0x000fc4000bfc6270 */
[----:B------:R-:W1:Y:S01]  /*0a70*/  I2F.RP R12, R17 ;  /* 0x00000011000c7306 */ /* 0x000e620000209400 */
[----:B------:R-:W-:Y:S01]  /*0a80*/  IMAD R9, R16, UR6, R15 ;  /* 0x0000000610097c24 */ /* 0x000fe2000f8e020f */
[----:B------:R-:W-:Y:S01]  /*0a90*/  ISETP.GE.AND P4, PT, R10, UR5, PT ;  /* 0x000000050a007c0c */ /* 0x000fe2000bf86270 */
[----:B------:R-:W-:Y:S01]  /*0aa0*/  ULDC.64 UR6, c[0x0][0x230] ;  /* 0x00008c0000067ab9 */ /* 0x000fe20000000a00 */
[----:B------:R-:W-:Y:S02]  /*0ab0*/  ISETP.GE.AND P5, PT, R11, UR5, PT ;  /* 0x000000050b007c0c */ /* 0x000fe4000bfa6270 */
[----:B------:R-:W-:Y:S02]  /*0ac0*/  VIMNMX R9, R22, R9, PT ;  /* 0x0000000916097248 */ /* 0x000fe40003fe0100 */
[----:B------:R-:W-:Y:S02]  /*0ad0*/  P2R R5, PR, RZ, 0x10 ;  /* 0x00000010ff057803 */ /* 0x000fe40000000000 */
[----:B------:R-:W-:-:S02]  /*0ae0*/  ISETP.LT.AND P0, PT, R26, R9, !P3 ;  /* 0x000000091a00720c */ /* 0x000fc40005f01270 */
[----:B------:R-:W-:Y:S02]  /*0af0*/  ISETP.GE.AND P3, PT, R4, UR4, PT ;  /* 0x0000000404007c0c */ /* 0x000fe4000bf66270 */
[----:B------:R-:W-:Y:S01]  /*0b00*/  P2R R4, PR, RZ, 0x4 ;  /* 0x00000004ff047803 */ /* 0x000fe20000000000 */
[----:B-1----:R-:W1:Y:S01]  /*0b10*/  MUFU.RCP R20, R12 ;  /* 0x0000000c00147308 */ /* 0x002e620000001000 */
[----:B------:R-:W-:Y:S02]  /*0b20*/  P2R R23, PR, RZ, 0x8 ;  /* 0x00000008ff177803 */ /* 0x000fe40000000000 */
[CC--:B------:R-:W-:Y:S02]  /*0b30*/  ISETP.LT.AND P1, PT, R26.reuse, R9.reuse, !P1 ;  /* 0x000000091a00720c */ /* 0x0c0fe40004f21270 */
[----:B------:R-:W-:Y:S02]  /*0b40*/  ISETP.LT.AND P2, PT, R26, R9, !P2 ;  /* 0x000000091a00720c */ /* 0x000fe40005741270 */
[----:B------:R-:W-:-:S02]  /*0b50*/  SEL R6, RZ, 0x1, !P0 ;  /* 0x00000001ff067807 */ /* 0x000fc40004000000 */
[----:B------:R-:W-:-:S04]  /*0b60*/  ISETP.LT.AND P3, PT, R26, R9, !P3 ;  /* 0x000000091a00720c */ /* 0x000fc80005f61270 */
[----:B------:R-:W-:Y:S02]  /*0b70*/  P2R R6, PR, R6, 0xf ;  /* 0x0000000f06067803 */ /* 0x000fe40000000000 */
[-C--:B------:R-:W-:Y:S01]  /*0b80*/  ISETP.LT.AND P0, PT, R26, R9.reuse, !P4 ;  /* 0x000000091a00720c */ /* 0x080fe20006701270 */
[----:B-1----:R-:W-:Y:S01]  /*0b90*/  VIADD R20, R20, 0xffffffe ;  /* 0x0ffffffe14147836 */ /* 0x002fe20000000000 */
[----:B------:R-:W-:Y:S01]  /*0ba0*/  ISETP.GE.AND P4, PT, R2, UR5, PT ;  /* 0x0000000502007c0c */ /* 0x000fe2000bf86270 */
[----:B------:R-:W-:Y:S01]  /*0bb0*/  ULDC.64 UR4, c[0x0][0x260] ;  /* 0x0000980000047ab9 */ /* 0x000fe20000000a00 */
[CC--:B------:R-:W-:Y:S01]  /*0bc0*/  ISETP.LT.AND P1, PT, R26.reuse, R9.reuse, !P6 ;  /* 0x000000091a00720c */ /* 0x0c0fe20007721270 */
[----:B------:R-:W1:Y:S01]  /*0bd0*/  F2I.FTZ.U32.TRUNC.NTZ R21, R20 ;  /* 0x0000001400157305 */ /* 0x000e62000021f000 */
[CC--:B------:R-:W-:Y:S02]  /*0be0*/  ISETP.LT.AND P2, PT, R26.reuse, R9.reuse, !P5 ;  /* 0x000000091a00720c */ /* 0x0c0fe40006f41270 */
[----:B------:R-:W-:-:S02]  /*0bf0*/  ISETP.LT.AND P3, PT, R26, R9, !P4 ;  /* 0x000000091a00720c */ /* 0x000fc40006761270 */
[----:B------:R-:W-:Y:S02]  /*0c00*/  IABS R9, R132 ;  /* 0x0000008400097213 */ /* 0x000fe40000000000 */
[----:B------:R-:W-:Y:S02]  /*0c10*/  SEL R31, RZ, 0x1, !P0 ;  /* 0x00000001ff1f7807 */ /* 0x000fe40004000000 */
[----:B------:R-:W-:Y:S02]  /*0c20*/  LOP3.LUT R132, R132, R205, RZ, 0x3c, !PT ;  /* 0x000000cd84847212 */ /* 0x000fe400078e3cff */
[----:B------:R-:W-:Y:S02]  /*0c30*/  P2R R31, PR, R31, 0xf ;  /* 0x0000000f1f1f7803 */ /* 0x000fe40000000000 */
[----:B------:R-:W-:Y:S01]  /*0c40*/  ISETP.NE.AND P3, PT, R205, RZ, PT ;  /* 0x000000ffcd00720c */ /* 0x000fe20003f65270 */
[----:B-1----:R-:W-:Y:S02]  /*0c50*/  IMAD.MOV R2, RZ, RZ, -R21 ;  /* 0x000000ffff027224 */ /* 0x002fe400078e0a15 */
[----:B------:R-:W-:-:S02]  /*0c60*/  IMAD.MOV.U32 R20, RZ, RZ, RZ ;  /* 0x000000ffff147224 */ /* 0x000fc400078e00ff */
[----:B------:R-:W-:-:S04]  /*0c70*/  IMAD R18, R2, R17, RZ ;  /* 0x0000001102127224 */ /* 0x000fc800078e02ff */
[----:B------:R-:W-:Y:S01]  /*0c80*/  IMAD.HI.U32 R18, R21, R18, R20 ;  /* 0x0000001215127227 */ /* 0x000fe200078e0014 */
[----:B------:R-:W-:Y:S02]  /*0c90*/  IADD3 R20, R22, -0x1, R205 ;  /* 0xffffffff16147810 */ /* 0x000fe40007ffe0cd */
[----:B------:R-:W-:-:S03]  /*0ca0*/  SHF.R.S32.HI R21, RZ, 0x1f, R22 ;  /* 0x0000001fff157819 */ /* 0x000fc60000011416 */
[----:B------:R-:W-:Y:S01]  /*0cb0*/  IMAD.HI.U32 R11, R18, R9, RZ ;  /* 0x00000009120b7227 */ /* 0x000fe200078e00ff */
[----:B------:R-:W-:-:S03]  /*0cc0*/  LEA.HI R21, R21, R22, RZ, 0x5 ;  /* 0x0000001615157211 */ /* 0x000fc600078f28ff */
[----:B------:R-:W-:Y:S01]  /*0cd0*/  IMAD.MOV R24, RZ, RZ, -R11 ;  /* 0x000000ffff187224 */ /* 0x000fe200078e0a0b */
[----:B------:R-:W-:-:S03]  /*0ce0*/  LOP3.LUT R21, R21, 0xffffffe0, RZ, 0xc0, !PT ;  /* 0xffffffe015157812 */ /* 0x000fc600078ec0ff */
[C---:B------:R-:W-:Y:S01]  /*0cf0*/  IMAD R24, R17.reuse, R24, R9 ;  /* 0x0000001811187224 */ /* 0x040fe200078e0209 */
[----:B------:R-:W-:Y:S01]  /*0d00*/  IABS R9, R20 ;  /* 0x0000001400097213 */ /* 0x000fe20000000000 */
[----:B------:R-:W-:Y:S01]  /*0d10*/  IMAD.IADD R22, R22, 0x1, -R21 ;  /* 0x0000000116167824 */ /* 0x000fe200078e0a15 */
[----:B------:R-:W-:Y:S02]  /*0d20*/  LOP3.LUT R20, R20, R205, RZ, 0x3c, !PT ;  /* 0x000000cd14147212 */ /* 0x000fe400078e3cff */
[----:B------:R-:W-:Y:S01]  /*0d30*/  ISETP.GT.U32.AND P0, PT, R17, R24, PT ;  /* 0x000000181100720c */ /* 0x000fe20003f04070 */
[----:B------:R-:W-:-:S04]  /*0d40*/  IMAD.HI.U32 R2, R18, R9, RZ ;  /* 0x0000000912027227 */ /* 0x000fc800078e00ff */
[----:B------:R-:W-:-:S04]  /*0d50*/  IMAD.MOV R12, RZ, RZ, -R2 ;  /* 0x000000ffff0c7224 */ /* 0x000fc800078e0a02 */
[----:B------:R-:W-:Y:S01]  /*0d60*/  IMAD R12, R17, R12, R9 ;  /* 0x0000000c110c7224 */ /* 0x000fe200078e0209 */
[----:B------:R-:W-:-:S03]  /*0d70*/  SHF.R.S32.HI R9, RZ, 0x1f, R10 ;  /* 0x0000001fff097819 */ /* 0x000fc6000001140a */
[----:B------:R-:W-:Y:S02]  /*0d80*/  @!P0 VIADD R11, R11, 0x1 ;  /* 0x000000010b0b8836 */ /* 0x000fe40000000000 */
[----:B------:R-:W-:Y:S01]  /*0d90*/  @!P0 IMAD.IADD R24, R24, 0x1, -R17 ;  /* 0x0000000118188824 */ /* 0x000fe200078e0a11 */
[----:B------:R-:W-:Y:S01]  /*0da0*/  ISETP.GT.U32.AND P0, PT, R17, R12, PT ;  /* 0x0000000c1100720c */ /* 0x000fe20003f04070 */
[----:B------:R-:W-:-:S04]  /*0db0*/  IMAD R9, R9, UR4, RZ ;  /* 0x0000000409097c24 */ /* 0x000fc8000f8e02ff */
[----:B------:R-:W-:-:S08]  /*0dc0*/  IMAD R9, R10, UR5, R9 ;  /* 0x000000050a097c24 */ /* 0x000fd0000f8e0209 */
[----:B------:R-:W-:Y:S02]  /*0dd0*/  @!P0 VIADD R2, R2, 0x1 ;  /* 0x0000000102028836 */ /* 0x000fe40000000000 */
[----:B------:R-:W-:Y:S01]  /*0de0*/  @!P0 IMAD.IADD R12, R12, 0x1, -R17 ;  /* 0x000000010c0c8824 */ /* 0x000fe200078e0a11 */
[----:B------:R-:W-:-:S13]  /*0df0*/  ISETP.GE.U32.AND P0, PT, R24, R17, PT ;  /* 0x000000111800720c */ /* 0x000fda0003f06070 */
[----:B------:R-:W-:Y:S01]  /*0e00*/  @P0 VIADD R11, R11, 0x1 ;  /* 0x000000010b0b0836 */ /* 0x000fe20000000000 */
[----:B------:R-:W-:-:S03]  /*0e10*/  ISETP.GE.U32.AND P0, PT, R12, R17, PT ;  /* 0x000000110c00720c */ /* 0x000fc60003f06070 */
[----:B------:R-:W-:Y:S01]  /*0e20*/  IMAD.MOV.U32 R12, RZ, RZ, R11 ;  /* 0x000000ffff0c7224 */ /* 0x000fe200078e000b */
[----:B------:R-:W-:-:S05]  /*0e30*/  SHF.R.S32.HI R11, RZ, 0x1f, R29 ;  /* 0x0000001fff0b7819 */ /* 0x000fca000001141d */
[----:B------:R-:W-:Y:S02]  /*0e40*/  IMAD R16, R11, UR6, RZ ;  /* 0x000000060b107c24 */ /* 0x000fe4000f8e02ff */
[----:B------:R-:W-:Y:S01]  /*0e50*/  IMAD.WIDE.U32 R10, R10, UR4, R26 ;  /* 0x000000040a0a7c25 */ /* 0x000fe2000f8e001a */
[----:B------:R-:W-:-:S03]  /*0e60*/  ULDC.64 UR4, c[0x0][0x368] ;  /* 0x0000da0000047ab9 */ /* 0x000fc60000000a00 */
[----:B------:R-:W-:Y:S01]  /*0e70*/  @P0 VIADD R2, R2, 0x1 ;  /* 0x0000000102020836 */ /* 0x000fe20000000000 */
[----:B------:R-:W-:Y:S01]  /*0e80*/  ISETP.GE.AND P0, PT, R132, RZ, PT ;  /* 0x000000ff8400720c */ /* 0x000fe20003f06270 */
[C---:B------:R-:W-:Y:S02]  /*0e90*/  IMAD R25, R29.reuse, UR7, R16 ;  /* 0x000000071d197c24 */ /* 0x040fe4000f8e0210 */
[----:B------:R-:W-:-:S04]  /*0ea0*/  IMAD.WIDE.U32 R28, R29, UR6, R26 ;  /* 0x000000061d1c7c25 */ /* 0x000fc8000f8e001a */
[----:B------:R-:W-:Y:S02]  /*0eb0*/  IMAD.IADD R26, R29, 0x1, R25 ;  /* 0x000000011d1a7824 */ /* 0x000fe400078e0219 */
[----:B------:R-:W-:Y:S02]  /*0ec0*/  IMAD.IADD R24, R11, 0x1, R9 ;  /* 0x000000010b187824 */ /* 0x000fe400078e0209 */
[C---:B------:R-:W-:Y:S01]  /*0ed0*/  IMAD.SHL.U32 R25, R28.reuse, 0x2, RZ ;  /* 0x000000021c197824 */ /* 0x040fe200078e00ff */
[----:B------:R-:W-:Y:S01]  /*0ee0*/  SHF.L.U64.HI R26, R28, 0x1, R26 ;  /* 0x000000011c1a7819 */ /* 0x000fe2000001021a */
[----:B------:R-:W-:Y:S01]  /*0ef0*/  @!P0 IMAD.MOV R12, RZ, RZ, -R12 ;  /* 0x000000ffff0c8224 */ /* 0x000fe200078e0a0c */
[----:B------:R-:W-:Y:S01]  /*0f00*/  ISETP.GE.AND P0, PT, R20, RZ, PT ;  /* 0x000000ff1400720c */ /* 0x000fe20003f06270 */
[----:B------:R-:W-:Y:S01]  /*0f10*/  IMAD.SHL.U32 R21, R10, 0x2, RZ ;  /* 0x000000020a157824 */ /* 0x000fe200078e00ff */
[----:B------:R-:W-:Y:S02]  /*0f20*/  P2R R20, PR, RZ, 0x8 ;  /* 0x00000008ff147803 */ /* 0x000fe40000000000 */
[----:B------:R-:W-:-:S02]  /*0f30*/  SEL R201, R19, R12, !P3 ;  /* 0x0000000c13c97207 */ /* 0x000fc40005800000 */
[----:B------:R-:W-:-:S03]  /*0f40*/  SHF.L.U64.HI R24, R10, 0x1, R24 ;  /* 0x000000010a187819 */ /* 0x000fc60000010218 */
[----:B------:R-:W-:-:S04]  /*0f50*/  IMAD R201, R202, R201, RZ ;  /* 0x000000c9cac97224 */ /* 0x000fc800078e02ff */
[----:B------:R-:W-:Y:S01]  /*0f60*/  @!P0 IMAD.MOV R2, RZ, RZ, -R2 ;  /* 0x000000ffff028224 */ /* 0x000fe200078e0a02 */
[----:B------:R-:W-:-:S04]  /*0f70*/  SHF.R.S32.HI R200, RZ, 0x1f, R201 ;  /* 0x0000001fffc87819 */ /* 0x000fc800000114c9 */
[----:B------:R-:W-:Y:S02]  /*0f80*/  SEL R199, R19, R2, !P3 ;  /* 0x0000000213c77207 */ /* 0x000fe40005800000 */
[----:B------:R-:W-:-:S13]  /*0f90*/  ISETP.GT.U32.AND P3, PT, R0, 0xff, PT ;  /* 0x000000ff0000780c */ /* 0x000fda0003f64070 */
[----:B------:R-:W-:Y:S05]  /*0fa0*/  @P3 BRA `(.L_x_2) ;  /* 0x0000000000503947 */ /* 0x000fea0003800000 */
[----:B------:R-:W1:Y:S01]  /*0fb0*/  S2R R12, SR_CgaCtaId ;  /* 0x00000000000c7919 */ /* 0x000e620000008800 */
[----:B------:R-:W2:Y:S01]  /*0fc0*/  LDC R11, c[0x0][RZ] ;  /* 0x00000000ff0b7b82 */ /* 0x000ea20000000800 */
[----:B------:R-:W-:Y:S01]  /*0fd0*/  MOV R9, 0x400 ;  /* 0x0000040000097802 */ /* 0x000fe20000000f00 */
[----:B------:R-:W-:Y:S02]  /*0fe0*/  VIADD R2, R199, 0xffffffff ;  /* 0xffffffffc7027836 */ /* 0x000fe40000000000 */
[----:B------:R-:W-:Y:S01]  /*0ff0*/  IMAD.MOV.U32 R16, RZ, RZ, R0 ;  /* 0x000000ffff107224 */ /* 0x000fe200078e0000 */
[----:B-1----:R-:W-:-:S07]  /*1000*/  LEA R12, R12, R9, 0x18 ;  /* 0x000000090c0c7211 */ /* 0x002fce00078ec0ff */
.L_x_3:
[----:B------:R-:W-:-:S04]  /*1010*/  ISETP.GE.AND P0, PT, R16, R199, PT ;  /* 0x000000c71000720c */ /* 0x000fc80003f06270 */
[----:B-1----:R-:W-:-:S04]  /*1020*/  SEL R9, R16, R2, !P0 ;  /* 0x0000000210097207 */ /* 0x002fc80004000000 */
[----:B------:R-:W-:-:S04]  /*1030*/  IADD3 R10, P0, R201, R9, RZ ;  /* 0x00000009c90a7210 */ /* 0x000fc80007f1e0ff */
[----:B------:R-:W-:Y:S02]  /*1040*/  LEA.HI.X.SX32 R9, R9, R200, 0x1, P0 ;  /* 0x000000c809097211 */ /* 0x000fe400000f0eff */
[----:B------:R-:W-:-:S04]  /*1050*/  LEA R28, P0, R10, UR4, 0x2 ;  /* 0x000000040a1c7c11 */ /* 0x000fc8000f8010ff */
[----:B------:R-:W-:Y:S02]  /*1060*/  LEA.HI.X R29, R10, UR5, R9, 0x2, P0 ;  /* 0x000000050a1d7c11 */ /* 0x000fe400080f1409 */
[----:B------:R-:W1:Y:S03]  /*1070*/  LDC R9, c[0x0][0x378] ;  /* 0x0000de00ff097b82 */ /* 0x000e660000000800 */
[----:B------:R-:W1:Y:S01]  /*1080*/  LDG.E R28, desc[UR18][R28.64] ;  /* 0x000000121c1c7981 */ /* 0x000e62000c1e1900 */
[----:B------:R-:W-:Y:S02]  /*1090*/  IMAD R10, R16, 0x4, R12 ;  /* 0x00000004100a7824 */ /* 0x000fe400078e020c */
[----:B--2---:R-:W-:-:S05]  /*10a0*/  IMAD.IADD R16, R11, 0x1, R16 ;  /* 0x000000010b107824 */ /* 0x004fca00078e0210 */
[----:B------:R-:W-:Y:S02]  /*10b0*/  ISETP.GE.U32.AND P0, PT, R16, 0x100, PT ;  /* 0x000001001000780c */ /* 0x000fe40003f06070 */
[----:B-1----:R-:W-:-:S05]  /*10c0*/  VIADDMNMX R9, R28, -R9, 0xffffffff, !PT ;  /* 0xffffffff1c097446 */ /* 0x002fca0007800909 */
[----:B------:R1:W-:Y:S06]  /*10d0*/  STS [R10+0x10000], R9 ;  /* 0x010000090a007388 */ /* 0x0003ec0000000800 */
[----:B------:R-:W-:Y:S05]  /*10e0*/  @!P0 BRA `(.L_x_3) ;  /* 0xfffffffc00c88947 */ /* 0x000fea000383ffff */
.L_x_2:
[----:B------:R-:W-:Y:S05]  /*10f0*/  BSYNC B0 ;  /* 0x0000000000007941 */ /* 0x000fea0003800000 */
.L_x_1:
[----:B------:R-:W2:Y:S01]  /*1100*/  S2UR UR14, SR_CgaCtaId ;  /* 0x00000000000e79c3 */ /* 0x000ea20000008800 */
[----:B------:R-:W-:-:S07]  /*1110*/  VIADD R2, R205, 0xffffffff ;  /* 0xffffffffcd027836 */ /* 0x000fce0000000000 */
[----:B------:R-:W-:Y:S01]  /*1120*/  BAR.SYNC.DEFER_BLOCKING 0x0 ;  /* 0x0000000000007b1d */ /* 0x000fe20000010000 */
[----:B------:R-:W-:Y:S01]  /*1130*/  LOP3.LUT R12, R0, 0x1f, RZ, 0xc0, !PT ;  /* 0x0000001f000c7812 */ /* 0x000fe200078ec0ff */
[----:B-1----:R-:W-:Y:S01]  /*1140*/  IMAD.MOV.U32 R10, RZ, RZ, RZ ;  /* 0x000000ffff0a7224 */ /* 0x002fe200078e00ff */
[----:B------:R-:W-:-:S03]  /*1150*/  LOP3.LUT P0, R9, R2, R205, RZ, 0xc0, !PT ;  /* 0x000000cd02097212 */ /* 0x000fc6000780c0ff */
[----:B------:R-:W-:Y:S01]  /*1160*/  UMOV UR4, 0x400 ;  /* 0x0000040000047882 */ /* 0x000fe20000000000 */
[----:B------:R-:W-:-:S04]  /*1170*/  ISETP.LT.OR P0, PT, R205, 0x20, P0 ;  /* 0x00000020cd00780c */ /* 0x000fc80000701670 */
[----:B------:R-:W-:-:S05]  /*1180*/  SEL R204, R204, RZ, P0 ;  /* 0x000000ffcccc7207 */ /* 0x000fca0000000000 */
[----:B------:R-:W-:Y:S01]  /*1190*/  IMAD.SHL.U32 R2, R204, 0x4, RZ ;  /* 0x00000004cc027824 */ /* 0x000fe200078e00ff */
[----:B--2---:R-:W-:-:S04]  /*11a0*/  ULEA UR14, UR14, UR4, 0x18 ;  /* 0x000000040e0e7291 */ /* 0x004fc8000f8ec03f */
[----:B------:R-:W-:-:S06]  /*11b0*/  LOP3.LUT R2, R2, 0x7fc, RZ, 0xc0, !PT ;  /* 0x000007fc02027812 */ /* 0x000fcc00078ec0ff */
[----:B------:R-:W1:Y:S02]  /*11c0*/  LDS R2, [R2+UR14+0x10000] ;  /* 0x0100000e02027984 */ /* 0x000e640008000800 */
[----:B-1----:R-:W-:-:S07]  /*11d0*/  IMAD R203, R2, R205, RZ ;  /* 0x000000cd02cb7224 */ /* 0x002fce00078e02ff */
.L_x_4:
[----:B------:R-:W-:Y:S02]  /*11e0*/  IMAD.MOV.U32 R198, RZ, RZ, R10 ;  /* 0x000000ffffc67224 */ /* 0x000fe400078e000a */
[----:B------:R-:W-:-:S05]  /*11f0*/  VIADD R10, R10, 0x1 ;  /* 0x000000010a0a7836 */ /* 0x000fca0000000000 */
[----:B------:R-:W-:-:S04]  /*1200*/  SHF.R.S32.HI R2, RZ, R10, R205 ;  /* 0x0000000aff027219 */ /* 0x000fc800000114cd */
[----:B------:R-:W-:-:S13]  /*1210*/  ISETP.NE.AND P0, PT, R2, RZ, PT ;  /* 0x000000ff0200720c */ /* 0x000fda0003f05270 */
[----:B------:R-:W-:Y:S05]  /*1220*/  @P0 BRA `(.L_x_4) ;  /* 0xfffffffc00ec0947 */ /* 0x000fea000383ffff */
[C---:B------:R-:W-:Y:S01]  /*1230*/  LOP3.LUT R27, R0.reuse, 0x7, RZ, 0xc0, !PT ;  /* 0x00000007001b7812 */ /* 0x040fe200078ec0ff */
[C---:B------:R-:W-:Y:S01]  /*1240*/  IMAD.SHL.U32 R11, R0.reuse, 0x4, RZ ;  /* 0x00000004000b7824 */ /* 0x040fe200078e00ff */
[----:B------:R-:W-:Y:S01]  /*1250*/  LOP3.LUT R2, R0, 0x6, RZ, 0xc0, !PT ;  /* 0x0000000600027812 */ /* 0x000fe200078ec0ff */
[----:B------:R-:W-:Y:S01]  /*1260*/  VIADD R16, R14, 0x8 ;  /* 0x000000080e107836 */ /* 0x000fe20000000000 */
[----:B------:R-:W-:Y:S01]  /*1270*/  SHF.R.U32.HI R29, RZ, 0x3, R0 ;  /* 0x00000003ff1d7819 */ /* 0x000fe20000011600 */
[----:B------:R-:W-:Y:S01]  /*1280*/  USHF.R.S32.HI UR4, URZ, 0x1f, UR17 ;  /* 0x0000001f3f047899 */ /* 0x000fe20008011411 */
[----:B------:R-:W-:Y:S02]  /*1290*/  SHF.R.U32.HI R32, RZ, 0x1, R27 ;  /* 0x00000001ff207819 */ /* 0x000fe4000001161b */
[----:B------:R-:W-:Y:S01]  /*12a0*/  SHF.R.U32.HI R12, RZ, 0x4, R12 ;  /* 0x00000004ff0c7819 */ /* 0x000fe2000001160c */
[----:B------:R-:W-:Y:S01]  /*12b0*/  ULEA.HI UR4, UR4, UR17, URZ, 0x2 ;  /* 0x0000001104047291 */ /* 0x000fe2000f8f103f */
[----:B------:R-:W-:-:S02]  /*12c0*/  SHF.R.U32.HI R2, RZ, 0x1, R2 ;  /* 0x00000001ff027819 */ /* 0x000fc40000011602 */
[----:B------:R-:W-:Y:S01]  /*12d0*/  LOP3.LUT R11, R11, 0x4, RZ, 0xc0, !PT ;  /* 0x000000040b0b7812 */ /* 0x000fe200078ec0ff */
[----:B------:R-:W-:Y:S01]  /*12e0*/  IMAD.SHL.U32 R34, R12, 0x8, RZ ;  /* 0x000000080c227824 */ /* 0x000fe200078e00ff */
[----:B------:R-:W-:Y:S01]  /*12f0*/  LOP3.LUT R32, R32, 0x1, R29, 0x78, !PT ;  /* 0x0000000120207812 */ /* 0x000fe200078e781d */
[----:B------:R-:W-:Y:S01]  /*1300*/  ULOP3.LUT UR5, UR4, 0xfffffffc, URZ, 0xc0, !UPT ;  /* 0xfffffffc04057892 */ /* 0x000fe2000f8ec03f */
[----:B------:R-:W-:Y:S01]  /*1310*/  LOP3.LUT R12, R11, R12, R2, 0xf6, !PT ;  /* 0x0000000c0b0c7212 */ /* 0x000fe200078ef602 */
[----:B------:R-:W-:Y:S01]  /*1320*/  USHF.L.U32 UR4, UR4, 0x1, URZ ;  /* 0x0000000104047899 */ /* 0x000fe2000800063f */
[----:B------:R-:W-:Y:S01]  /*1330*/  LOP3.LUT R32, R32, R11, RZ, 0xfc, !PT ;  /* 0x0000000b20207212 */ /* 0x000fe200078efcff */
[----:B------:R-:W-:Y:S01]  /*1340*/  IMAD.SHL.U32 R11, R0, 0x10, RZ ;  /* 0x00000010000b7824 */ /* 0x000fe200078e00ff */
[----:B------:R-:W-:Y:S01]  /*1350*/  LEA.HI R33, R14, R14, RZ, 0x1 ;  /* 0x0000000e0e217211 */ /* 0x000fe200078f08ff */
[----:B------:R-:W-:Y:S01]  /*1360*/  UIADD3 UR5, UR17, -UR5, URZ ;  /* 0x8000000511057290 */ /* 0x000fe2000fffe03f */
[----:B------:R-:W-:Y:S01]  /*1370*/  LEA.HI R2, R16, R16, RZ, 0x1 ;  /* 0x0000001010027211 */ /* 0x000fe200078f08ff */
[----:B------:R-:W-:Y:S01]  /*1380*/  ULOP3.LUT UR4, UR4, 0xfffffff8, URZ, 0xc0, !UPT ;  /* 0xfffffff804047892 */ /* 0x000fe2000f8ec03f */
[----:B------:R-:W-:Y:S01]  /*1390*/  LOP3.LUT R34, R34, 0xfffffff8, R27, 0xe2, !PT ;  /* 0xfffffff822227812 */ /* 0x000fe200078ee21b */
[----:B------:R-:W-:Y:S01]  /*13a0*/  ULEA.HI UR15, UR5, UR5, URZ, 0x1 ;  /* 0x00000005050f7291 */ /* 0x000fe2000f8f083f */
[----:B------:R-:W-:-:S02]  /*13b0*/  LOP3.LUT R12, R12, 0xe0, R11, 0xf8, !PT ;  /* 0x000000e00c0c7812 */ /* 0x000fc400078ef80b */
[----:B------:R-:W-:Y:S01]  /*13c0*/  LOP3.LUT R27, R33, 0x3ffffffe, RZ, 0xc0, !PT ;  /* 0x3ffffffe211b7812 */ /* 0x000fe200078ec0ff */
[----:B------:R-:W-:Y:S01]  /*13d0*/  ULOP3.LUT UR16, UR15, 0x3ffffe, URZ, 0xc0, !UPT ;  /* 0x003ffffe0f107892 */ /* 0x000fe2000f8ec03f */
[----:B------:R-:W-:Y:S01]  /*13e0*/  LOP3.LUT R11, R2, 0x3ffffffe, RZ, 0xc0, !PT ;  /* 0x3ffffffe020b7812 */ /* 0x000fe200078ec0ff */
[----:B------:R-:W-:Y:S01]  /*13f0*/  USHF.L.U32 UR15, UR15, 0x9, URZ ;  /* 0x000000090f0f7899 */ /* 0x000fe2000800063f */
[----:B------:R-:W-:Y:S01]  /*1400*/  SHF.R.S32.HI R30, RZ, 0x1, R33 ;  /* 0x00000001ff1e7819 */ /* 0x000fe20000011421 */
[----:B------:R-:W-:Y:S01]  /*1410*/  IMAD.IADD R28, R14, 0x1, -R27 ;  /* 0x000000010e1c7824 */ /* 0x000fe200078e0a1b */
[--C-:B------:R-:W-:Y:S01]  /*1420*/  SHF.R.S32.HI R27, RZ, 0x1, R2.reuse ;  /* 0x00000001ff1b7819 */ /* 0x100fe20000011402 */
[----:B------:R-:W-:Y:S01]  /*1430*/  IMAD.IADD R10, R16, 0x1, -R11 ;  /* 0x00000001100a7824 */ /* 0x000fe200078e0a0b */
[----:B------:R-:W-:Y:S01]  /*1440*/  SHF.R.S32.HI R2, RZ, 0x1f, R2 ;  /* 0x0000001fff027819 */ /* 0x000fe20000011402 */
[----:B------:R-:W-:Y:S01]  /*1450*/  IMAD R28, R28, 0x4, R35 ;  /* 0x000000041c1c7824 */ /* 0x000fe200078e0223 */
[----:B------:R-:W-:Y:S01]  /*1460*/  SHF.R.S32.HI R33, RZ, 0x1f, R33 ;  /* 0x0000001fff217819 */ /* 0x000fe20000011421 */
[----:B------:R-:W-:Y:S01]  /*1470*/  IMAD R35, R10, 0x4, R35 ;  /* 0x000000040a237824 */ /* 0x000fe200078e0223 */
[----:B------:R-:W-:Y:S01]  /*1480*/  LEA.HI R2, R2, R27, RZ, 0x2 ;  /* 0x0000001b02027211 */ /* 0x000fe200078f10ff */
[----:B------:R-:W-:Y:S01]  /*1490*/  ULOP3.LUT UR15, UR15, 0xfffffc00, URZ, 0xc0, !UPT ;  /* 0xfffffc000f0f7892 */ /* 0x000fe2000f8ec03f */
[----:B------:R-:W-:Y:S01]  /*14a0*/  SHF.R.S32.HI R29, RZ, 0x1f, R28 ;  /* 0x0000001fff1d7819 */ /* 0x000fe2000001141c */
[----:B------:R-:W-:Y:S01]  /*14b0*/  UIADD3 UR16, UR5, -UR16, URZ ;  /* 0x8000001005107290 */ /* 0x000fe2000fffe03f */
[----:B------:R-:W-:Y:S01]  /*14c0*/  SHF.R.S32.HI R10, RZ, 0x1f, R35 ;  /* 0x0000001fff0a7819 */ /* 0x000fe20000011423 */
[----:B------:R-:W-:Y:S01]  /*14d0*/  UIADD3 UR15, UR4, UR15, URZ ;  /* 0x0000000f040f7290 */ /* 0x000fe2000fffe03f */
[----:B------:R-:W-:Y:S01]  /*14e0*/  LEA.HI R33, R33, R30, RZ, 0x2 ;  /* 0x0000001e21217211 */ /* 0x000fe200078f10ff */
[----:B------:R-:W-:Y:S01]  /*14f0*/  ULEA UR16, UR16, UR4, 0xa ;  /* 0x0000000410107291 */ /* 0x000fe2000f8e503f */
[----:B------:R-:W-:Y:S01]  /*1500*/  LEA.HI R29, R29, R28, RZ, 0x2 ;  /* 0x0000001c1d1d7211 */ /* 0x000fe200078f10ff */
[----:B------:R-:W-:Y:S01]  /*1510*/  ULEA UR4, UR15, UR14, 0x4 ;  /* 0x0000000e0f047291 */ /* 0x000fe2000f8e203f */
[----:B------:R-:W-:Y:S01]  /*1520*/  LEA.HI R10, R10, R35, RZ, 0x2 ;  /* 0x000000230a0a7211 */ /* 0x000fe200078f10ff */
[----:B------:R-:W-:Y:S01]  /*1530*/  ULEA UR5, UR16, UR14, 0x4 ;  /* 0x0000000e10057291 */ /* 0x000fe2000f8e203f */
[----:B------:R-:W-:Y:S01]  /*1540*/  LOP3.LUT R2, R2, 0x1ffffffc, RZ, 0xc0, !PT ;  /* 0x1ffffffc02027812 */ /* 0x000fe200078ec0ff */
[----:B------:R-:W-:Y:S01]  /*1550*/  UIADD3 UR4, UR4, 0x8000, URZ ;  /* 0x0000800004047890 */ /* 0x000fe2000fffe03f */
[----:B------:R-:W-:-:S02]  /*1560*/  LOP3.LUT R33, R33, 0x1ffffffc, RZ, 0xc0, !PT ;  /* 0x1ffffffc21217812 */ /* 0x000fc400078ec0ff */
[----:B------:R-:W-:Y:S01]  /*1570*/  LOP3.LUT R29, R29, 0xfffffffc, RZ, 0xc0, !PT ;  /* 0xfffffffc1d1d7812 */ /* 0x000fe200078ec0ff */
[----:B------:R-:W-:Y:S01]  /*1580*/  IMAD.IADD R11, R27, 0x1, -R2 ;  /* 0x000000011b0b7824 */ /* 0x000fe200078e0a02 */
[----:B------:R-:W-:Y:S01]  /*1590*/  LOP3.LUT R10, R10, 0xfffffffc, RZ, 0xc0, !PT ;  /* 0xfffffffc0a0a7812 */ /* 0x000fe200078ec0ff */
[----:B------:R-:W-:Y:S01]  /*15a0*/  IMAD.IADD R33, R30, 0x1, -R33 ;  /* 0x000000011e217824 */ /* 0x000fe200078e0a21 */
[----:B------:R-:W-:Y:S01]  /*15b0*/  ISETP.NE.AND P2, PT, R9, RZ, PT ;  /* 0x000000ff0900720c */ /* 0x000fe20003f45270 */
[----:B------:R-:W-:Y:S01]  /*15c0*/  IMAD.IADD R28, R28, 0x1, -R29 ;  /* 0x000000011c1c7824 */ /* 0x000fe200078e0a1d */
[----:B------:R-:W-:Y:S01]  /*15d0*/  ISETP.GT.AND P0, PT, R205, 0x1f, PT ;  /* 0x0000001fcd00780c */ /* 0x000fe20003f04270 */
[----:B------:R-:W-:-:S03]  /*15e0*/  IMAD.IADD R2, R35, 0x1, -R10 ;  /* 0x0000000123027824 */ /* 0x000fc600078e0a0a */
[----:B------:R-:W-:Y:S02]  /*15f0*/  LOP3.LUT R28, R28, R33, RZ, 0x3c, !PT ;  /* 0x000000211c1c7212 */ /* 0x000fe400078e3cff */
[----:B------:R-:W-:-:S03]  /*1600*/  LOP3.LUT R11, R2, R11, RZ, 0x3c, !PT ;  /* 0x0000000b020b7212 */ /* 0x000fc600078e3cff */
[----:B------:R-:W-:Y:S02]  /*1610*/  IMAD.IADD R29, R29, 0x1, R28 ;  /* 0x000000011d1d7824 */ /* 0x000fe400078e021c */
[----:B------:R-:W-:Y:S02]  /*1620*/  IMAD.IADD R10, R10, 0x1, R11 ;  /* 0x000000010a0a7824 */ /* 0x000fe400078e020b */
[----:B------:R-:W-:Y:S02]  /*1630*/  IMAD R29, R30, 0x20, R29 ;  /* 0x000000201e1d7824 */ /* 0x000fe400078e021d */
[----:B------:R-:W-:Y:S02]  /*1640*/  IMAD R10, R27, 0x20, R10 ;  /* 0x000000201b0a7824 */ /* 0x000fe400078e020a */
[----:B------:R-:W-:Y:S02]  /*1650*/  IMAD.SHL.U32 R11, R34, 0x10, RZ ;  /* 0x00000010220b7824 */ /* 0x000fe400078e00ff */
[----:B------:R-:W-:-:S02]  /*1660*/  IMAD.SHL.U32 R29, R29, 0x8, RZ ;  /* 0x000000081d1d7824 */ /* 0x000fc400078e00ff */
[----:B------:R-:W-:Y:S01]  /*1670*/  IMAD.SHL.U32 R10, R10, 0x8, RZ ;  /* 0x000000080a0a7824 */ /* 0x000fe200078e00ff */
[----:B------:R-:W-:Y:S02]  /*1680*/  LOP3.LUT R2, R32, 0x1e0, R11, 0xf8, !PT ;  /* 0x000001e020027812 */ /* 0x000fe400078ef80b */
[----:B------:R-:W-:Y:S02]  /*1690*/  SHF.R.S32.HI R215, RZ, 0x3, R29 ;  /* 0x00000003ffd77819 */ /* 0x000fe4000001141d */
[----:B------:R-:W-:Y:S01]  /*16a0*/  SHF.R.S32.HI R214, RZ, 0x3, R10 ;  /* 0x00000003ffd67819 */ /* 0x000fe2000001140a */
[----:B------:R-:W-:Y:S06]  /*16b0*/  @!P2 BRA P0, `(.L_x_5) ;  /* 0x00000050003ca947 */ /* 0x000fec0000000000 */
[----:B------:R-:W-:-:S05]  /*16c0*/  VIADD R9, R13, 0x1f ;  /* 0x0000001f0d097836 */ /* 0x000fca0000000000 */
[----:B------:R-:W-:-:S04]  /*16d0*/  ISETP.GE.U32.AND P0, PT, R9, 0x3f, PT ;  /* 0x0000003f0900780c */ /* 0x000fc80003f06070 */
[----:B------:R-:W-:Y:S02]  /*16e0*/  SEL R6, R6, RZ, P0 ;  /* 0x000000ff06067207 */ /* 0x000fe40000000000 */
[----:B------:R-:W-:Y:S01]  /*16f0*/  SEL R31, R31, RZ, P0 ;  /* 0x000000ff1f1f7207 */ /* 0x000fe20000000000 */
[----:B------:R-:W-:Y:S06]  /*1700*/  @!P2 BRA `(.L_x_6) ;  /* 0x00000000003ca947 */ /* 0x000fec0003800000 */
[----:B------:R-:W-:Y:S02]  /*1710*/  IABS R9, R221 ;  /* 0x000000dd00097213 */ /* 0x000fe40000000000 */
[----:B------:R-:W-:-:S03]  /*1720*/  ISETP.NE.AND P1, PT, R20, RZ, PT ;  /* 0x000000ff1400720c */ /* 0x000fc60003f25270 */
[----:B------:R-:W-:-:S04]  /*1730*/  IMAD.HI.U32 R11, R18, R9, RZ ;  /* 0x00000009120b7227 */ /* 0x000fc800078e00ff */
[----:B------:R-:W-:-:S04]  /*1740*/  IMAD.MOV R10, RZ, RZ, -R11 ;  /* 0x000000ffff0a7224 */ /* 0x000fc800078e0a0b */
[----:B------:R-:W-:Y:S01]  /*1750*/  IMAD R10, R17, R10, R9 ;  /* 0x0000000a110a7224 */ /* 0x000fe200078e0209 */
[----:B------:R-:W-:-:S04]  /*1760*/  LOP3.LUT R9, R221, R205, RZ, 0x3c, !PT ;  /* 0x000000cddd097212 */ /* 0x000fc800078e3cff */
[----:B------:R-:W-:-:S13]  /*1770*/  ISETP.GT.U32.AND P0, PT, R17, R10, PT ;  /* 0x0000000a1100720c */ /* 0x000fda0003f04070 */
[----:B------:R-:W-:Y:S02]  /*1780*/  @!P0 IMAD.IADD R10, R10, 0x1, -R17 ;  /* 0x000000010a0a8824 */ /* 0x000fe400078e0a11 */
[----:B------:R-:W-:-:S03]  /*1790*/  @!P0 VIADD R11, R11, 0x1 ;  /* 0x000000010b0b8836 */ /* 0x000fc60000000000 */
[----:B------:R-:W-:-:S13]  /*17a0*/  ISETP.GE.U32.AND P0, PT, R10, R17, PT ;  /* 0x000000110a00720c */ /* 0x000fda0003f06070 */
[----:B------:R-:W-:Y:S01]  /*17b0*/  @P0 VIADD R11, R11, 0x1 ;  /* 0x000000010b0b0836 */ /* 0x000fe20000000000 */
[----:B------:R-:W-:-:S13]  /*17c0*/  ISETP.GE.AND P0, PT, R9, RZ, PT ;  /* 0x000000ff0900720c */ /* 0x000fda0003f06270 */
[----:B------:R-:W-:-:S05]  /*17d0*/  @!P0 IMAD.MOV R11, RZ, RZ, -R11 ;  /* 0x000000ffff0b8224 */ /* 0x000fca00078e0a0b */
[----:B------:R-:W-:Y:S01]  /*17e0*/  SEL R30, R19, R11, !P1 ;  /* 0x0000000b131e7207 */ /* 0x000fe20004800000 */
[----:B------:R-:W-:Y:S06]  /*17f0*/  BRA `(.L_x_7) ;  /* 0x0000000000047947 */ /* 0x000fec0003800000 */
.L_x_6:
[----:B------:R-:W-:-:S07]  /*1800*/  SHF.R.S32.HI R30, RZ, R198, R221 ;  /* 0x000000c6ff1e7219 */ /* 0x000fce00000114dd */
.L_x_7:
[----:B------:R-:W1:Y:S01]  /*1810*/  SHFL.IDX PT, R9, R203, R30, 0x1f ;  /* 0x00001f1ecb097589 */ /* 0x000e6200000e0000 */
[----:B------:R-:W-:Y:S01]  /*1820*/  IMAD.MOV R10, RZ, RZ, -R30 ;  /* 0x000000ffff0a7224 */ /* 0x000fe200078e0a1e */
[----:B------:R-:W-:Y:S01]  /*1830*/  ULDC.64 UR10, c[0x0][0x250] ;  /* 0x00009400000a7ab9 */ /* 0x000fe20000000a00 */
[----:B------:R-:W-:Y:S02]  /*1840*/  LEA R220, R215, UR14, 0x4 ;  /* 0x0000000ed7dc7c11 */ /* 0x000fe4000f8e20ff */
[----:B------:R-:W-:-:S04]  /*1850*/  IADD3 R27, P0, R25, UR10, RZ ;  /* 0x0000000a191b7c10 */ /* 0x000fc8000ff1e0ff */
[----:B------:R-:W-:Y:S01]  /*1860*/  IADD3.X R28, R26, UR11, RZ, P0, !PT ;  /* 0x0000000b1a1c7c10 */ /* 0x000fe200087fe4ff */
[----:B-1----:R-:W-:Y:S01]  /*1870*/  IMAD R10, R205, R10, R9 ;  /* 0x0000000acd0a7224 */ /* 0x002fe200078e0209 */
[----:B------:R-:W-:-:S03]  /*1880*/  LOP3.LUT R9, R6, 0x1, RZ, 0xc0, !PT ;  /* 0x0000000106097812 */ /* 0x000fc600078ec0ff */
[----:B------:R-:W-:-:S03]  /*1890*/  IMAD.WIDE R32, R10, 0x2, RZ ;  /* 0x000000020a207825 */ /* 0x000fc600078e02ff */
[----:B------:R-:W-:-:S04]  /*18a0*/  LOP3.LUT R32, R32, 0xfffffff0, RZ, 0xc0, !PT ;  /* 0xfffffff020207812 */ /* 0x000fc800078ec0ff */
[----:B------:R-:W-:-:S05]  /*18b0*/  IADD3 R32, P0, R32, R27, RZ ;  /* 0x0000001b20207210 */ /* 0x000fca0007f1e0ff */
[----:B------:R-:W-:Y:S01]  /*18c0*/  IMAD.X R33, R33, 0x1, R28, P0 ;  /* 0x0000000121217824 */ /* 0x000fe200000e061c */
[----:B------:R-:W-:Y:S02]  /*18d0*/  ISETP.GE.AND P0, PT, R10, RZ, PT ;  /* 0x000000ff0a00720c */ /* 0x000fe40003f06270 */
[----:B------:R-:W1:Y:S02]  /*18e0*/  LDC.64 R10, c[0x0][0x238] ;  /* 0x00008e00ff0a7b82 */ /* 0x000e640000000a00 */
[----:B------:R-:W-:-:S13]  /*18f0*/  ISETP.NE.U32.OR P0, PT, R9, 0x1, !P0 ;  /* 0x000000010900780c */ /* 0x000fda0004705470 */
[----:B------:R-:W-:Y:S01]  /*1900*/  @!PT LDS RZ, [RZ] ;  /* 0x00000000fffff984 */ /* 0x000fe20000000800 */
[----:B------:R-:W-:Y:S01]  /*1910*/  @!PT LDS RZ, [RZ] ;  /* 0x00000000fffff984 */ /* 0x000fe20000000800 */
[----:B------:R2:W-:Y:S01]  /*1920*/  LDGSTS.E.BYPASS.LTC128B.128 [R220], desc[UR18][R32.64], !P0 ;  /* 0x0000000020dc7fae */ /* 0x0005e2000c101d52 */
[-C--:B-1----:R-:W-:Y:S02]  /*1930*/  IADD3 R27, P0, R27, R10.reuse, RZ ;  /* 0x0000000a1b1b7210 */ /* 0x082fe40007f1e0ff */
[----:B------:R-:W-:-:S03]  /*1940*/  IADD3 R29, P1, R25, R10, RZ ;  /* 0x0000000a191d7210 */ /* 0x000fc60007f3e0ff */
[----:B------:R-:W-:Y:S01]  /*1950*/  IMAD.X R28, R28, 0x1, R11, P0 ;  /* 0x000000011c1c7824 */ /* 0x000fe200000e060b */
[----:B--2---:R-:W-:Y:S09]  /*1960*/  @!P2 BRA `(.L_x_8) ;  /* 0x00000000003ca947 */ /* 0x004ff20003800000 */
[----:B------:R-:W-:-:S05]  /*1970*/  IABS R25, R221 ;  /* 0x000000dd00197213 */ /* 0x000fca0000000000 */
        /* <DEDUP_REMOVED lines=10> */
[----:B------:R-:W-:Y:S01]  /*1a20*/  @!P0 IMAD.MOV R9, RZ, RZ, -R9 ;  /* 0x000000ffff098224 */ /* 0x000fe200078e0a09 */
[----:B------:R-:W-:-:S04]  /*1a30*/  ISETP.NE.AND P0, PT, R20, RZ, PT ;  /* 0x000000ff1400720c */ /* 0x000fc80003f05270 */
[----:B------:R-:W-:Y:S01]  /*1a40*/  SEL R34, R19, R9, !P0 ;  /* 0x0000000913227207 */ /* 0x000fe20004000000 */
[----:B------:R-:W-:Y:S08]  /*1a50*/  BRA `(.L_x_9) ;  /* 0x0000000000047947 */ /* 0x000ff00003800000 */
.L_x_8:
[----:B------:R-:W-:-:S07]  /*1a60*/  SHF.R.S32.HI R34, RZ, R198, R221 ;  /* 0x000000c6ff227219 */ /* 0x000fce00000114dd */
.L_x_9:
[----:B------:R-:W-:Y:S01]  /*1a70*/  IADD3 R30, P0, R29, R10, RZ ;  /* 0x0000000a1d1e7210 */ /* 0x000fe20007f1e0ff */
[----:B------:R-:W-:Y:S01]  /*1a80*/  IMAD.MOV R9, RZ, RZ, -R34 ;  /* 0x000000ffff097224 */ /* 0x000fe200078e0a22 */
[----:B------:R-:W-:Y:S02]  /*1a90*/  LEA R218, R214, UR14, 0x4 ;  /* 0x0000000ed6da7c11 */ /* 0x000fe4000f8e20ff */
[----:B------:R-:W-:Y:S02]  /*1aa0*/  IADD3.X R29, R11, R26, R11, P0, P1 ;  /* 0x0000001a0b1d7210 */ /* 0x000fe400007e240b */
[----:B------:R-:W1:Y:S02]  /*1ab0*/  SHFL.IDX PT, R26, R203, R34, 0x1f ;  /* 0x00001f22cb1a7589 */ /* 0x000e6400000e0000 */
[----:B-1----:R-:W-:-:S04]  /*1ac0*/  IMAD R9, R205, R9, R26 ;  /* 0x00000009cd097224 */ /* 0x002fc800078e021a */
[----:B------:R-:W-:-:S03]  /*1ad0*/  IMAD.WIDE R32, R9, 0x2, RZ ;  /* 0x0000000209207825 */ /* 0x000fc600078e02ff */
[----:B------:R-:W-:-:S04]  /*1ae0*/  LOP3.LUT R32, R32, 0xfffffff0, RZ, 0xc0, !PT ;  /* 0xfffffff020207812 */ /* 0x000fc800078ec0ff */
[----:B------:R-:W-:-:S05]  /*1af0*/  IADD3 R32, P0, R32, R27, RZ ;  /* 0x0000001b20207210 */ /* 0x000fca0007f1e0ff */
[----:B------:R-:W-:Y:S01]  /*1b00*/  IMAD.X R33, R33, 0x1, R28, P0 ;  /* 0x0000000121217824 */ /* 0x000fe200000e061c */
[----:B------:R-:W-:-:S04]  /*1b10*/  LOP3.LUT P0, RZ, R6, 0x2, RZ, 0xc0, !PT ;  /* 0x0000000206ff7812 */ /* 0x000fc8000780c0ff */
[----:B------:R-:W-:-:S13]  /*1b20*/  ISETP.LT.OR P0, PT, R9, RZ, !P0 ;  /* 0x000000ff0900720c */ /* 0x000fda0004701670 */
[----:B------:R-:W-:Y:S01]  /*1b30*/  @!PT LDS RZ, [RZ] ;  /* 0x00000000fffff984 */ /* 0x000fe20000000800 */
[----:B------:R-:W-:Y:S01]  /*1b40*/  @!PT LDS RZ, [RZ] ;  /* 0x00000000fffff984 */ /* 0x000fe20000000800 */
[----:B------:R1:W-:Y:S01]  /*1b50*/  LDGSTS.E.BYPASS.LTC128B.128 [R218], desc[UR18][R32.64], !P0 ;  /* 0x0000000020da7fae */ /* 0x0003e2000c101d52 */
[----:B------:R-:W-:-:S05]  /*1b60*/  IADD3 R27, P0, R27, R10, RZ ;  /* 0x0000000a1b1b7210 */ /* 0x000fca0007f1e0ff */
[----:B------:R-:W-:Y:S01]  /*1b70*/  IMAD.X R28, R28, 0x1, R11, P0 ;  /* 0x000000011c1c7824 */ /* 0x000fe200000e060b */
[----:B------:R-:W-:Y:S07]  /*1b80*/  @!P2 BRA `(.L_x_10) ;  /* 0x00000000003ca947 */ /* 0x000fee0003800000 */
        /* <DEDUP_REMOVED lines=15> */
.L_x_10:
[----:B------:R-:W-:-:S07]  /*1c80*/  SHF.R.S32.HI R34, RZ, R198, R221 ;  /* 0x000000c6ff227219 */ /* 0x000fce00000114dd */
.L_x_11:
[----:B------:R-:W2:Y:S01]  /*1c90*/  SHFL.IDX PT, R9, R203, R34, 0x1f ;  /* 0x00001f22cb097589 */ /* 0x000ea200000e0000 */
[----:B------:R-:W-:-:S04]  /*1ca0*/  IMAD.MOV R26, RZ, RZ, -R34 ;  /* 0x000000ffff1a7224 */ /* 0x000fc800078e0a22 */
[----:B--2---:R-:W-:-:S04]  /*1cb0*/  IMAD R9, R205, R26, R9 ;  /* 0x0000001acd097224 */ /* 0x004fc800078e0209 */
[----:B-1----:R-:W-:-:S03]  /*1cc0*/  IMAD.WIDE R32, R9, 0x2, RZ ;  /* 0x0000000209207825 */ /* 0x002fc600078e02ff */
[----:B------:R-:W-:-:S04]  /*1cd0*/  LOP3.LUT R26, R32, 0xfffffff0, RZ, 0xc0, !PT ;  /* 0xfffffff0201a7812 */ /* 0x000fc800078ec0ff */
[----:B------:R-:W-:-:S05]  /*1ce0*/  IADD3 R32, P0, R26, R27, RZ ;  /* 0x0000001b1a207210 */ /* 0x000fca0007f1e0ff */
[----:B------:R-:W-:Y:S01]  /*1cf0*/  IMAD.X R33, R33, 0x1, R28, P0 ;  /* 0x0000000121217824 */ /* 0x000fe200000e061c */
[----:B------:R-:W-:-:S04]  /*1d00*/  LOP3.LUT P0, RZ, R6, 0x4, RZ, 0xc0, !PT ;  /* 0x0000000406ff7812 */ /* 0x000fc8000780c0ff */
[----:B------:R-:W-:-:S13]  /*1d10*/  ISETP.LT.OR P0, PT, R9, RZ, !P0 ;  /* 0x000000ff0900720c */ /* 0x000fda0004701670 */
[----:B------:R-:W-:Y:S01]  /*1d20*/  @!PT LDS RZ, [RZ] ;  /* 0x00000000fffff984 */ /* 0x000fe20000000800 */
[----:B------:R-:W-:Y:S01]  /*1d30*/  @!PT LDS RZ, [RZ] ;  /* 0x00000000fffff984 */ /* 0x000fe20000000800 */
[----:B------:R1:W-:Y:S01]  /*1d40*/  LDGSTS.E.BYPASS.LTC128B.128 [R220+0x1000], desc[UR18][R32.64], !P0 ;  /* 0x0100000020dc7fae */ /* 0x0003e2000c101d52 */
[----:B------:R-:W-:Y:S05]  /*1d50*/  @!P2 BRA `(.L_x_12) ;  /* 0x00000000003ca947 */ /* 0x000fea0003800000 */
        /* <DEDUP_REMOVED lines=15> */
.L_x_12:
[----:B------:R-:W-:-:S07]  /*1e50*/  SHF.R.S32.HI R26, RZ, R198, R221 ;  /* 0x000000c6ff1a7219 */ /* 0x000fce00000114dd */
.L_x_13:
[----:B------:R-:W-:Y:S01]  /*1e60*/  P2R R9, PR, RZ, 0x8 ;  /* 0x00000008ff097803 */ /* 0x000fe20000000000 */
[----:B------:R-:W-:Y:S01]  /*1e70*/  IMAD.MOV R25, RZ, RZ, -R26 ;  /* 0x000000ffff197224 */ /* 0x000fe200078e0a1a */
[----:B------:R-:W-:Y:S01]  /*1e80*/  ISETP.NE.AND P3, PT, R8, RZ, PT ;  /* 0x000000ff0800720c */ /* 0x000fe20003f65270 */
[----:B------:R-:W-:Y:S01]  /*1e90*/  ULDC.64 UR8, c[0x0][0x280] ;  /* 0x0000a00000087ab9 */ /* 0x000fe20000000a00 */
[----:B------:R-:W-:Y:S01]  /*1ea0*/  P2R R8, PR, RZ, 0x4 ;  /* 0x00000004ff087803 */ /* 0x000fe20000000000 */
[----:B------:R-:W-:Y:S01]  /*1eb0*/  ULDC.64 UR12, c[0x0][0x240] ;  /* 0x00009000000c7ab9 */ /* 0x000fe20000000a00 */
[----:B------:R-:W-:Y:S01]  /*1ec0*/  ISETP.NE.AND P2, PT, R4, RZ, PT ;  /* 0x000000ff0400720c */ /* 0x000fe20003f45270 */
[----:B------:R-:W-:Y:S01]  /*1ed0*/  ULDC.64 UR6, c[0x0][0x270] ;  /* 0x00009c0000067ab9 */ /* 0x000fe20000000a00 */
[----:B------:R-:W2:Y:S01]  /*1ee0*/  SHFL.IDX PT, R4, R203, R26, 0x1f ;  /* 0x00001f1acb047589 */ /* 0x000ea200000e0000 */
[----:B------:R-:W-:Y:S02]  /*1ef0*/  IMAD.MOV.U32 R219, RZ, RZ, RZ ;  /* 0x000000ffffdb7224 */ /* 0x000fe400078e00ff */
[----:B------:R-:W-:-:S02]  /*1f00*/  IMAD.MOV.U32 R217, RZ, RZ, 0x1 ;  /* 0x00000001ffd97424 */ /* 0x000fc400078e00ff */
[----:B------:R-:W-:Y:S02]  /*1f10*/  IMAD.MOV.U32 R215, RZ, RZ, 0x100 ;  /* 0x00000100ffd77424 */ /* 0x000fe400078e00ff */
[----:B------:R-:W-:Y:S02]  /*1f20*/  IMAD.MOV.U32 R216, RZ, RZ, RZ ;  /* 0x000000ffffd87224 */ /* 0x000fe400078e00ff */
[----:B--2---:R-:W-:Y:S01]  /*1f30*/  IMAD R4, R205, R25, R4 ;  /* 0x00000019cd047224 */ /* 0x004fe200078e0204 */
[----:B------:R-:W-:Y:S02]  /*1f40*/  SEL R25, RZ, 0x1, P3 ;  /* 0x00000001ff197807 */ /* 0x000fe40001800000 */
[----:B------:R-:W-:Y:S01]  /*1f50*/  SEL R26, RZ, 0x4, P2 ;  /* 0x00000004ff1a7807 */ /* 0x000fe20001000000 */
[----:B-1----:R-:W-:Y:S01]  /*1f60*/  IMAD.WIDE R32, R4, 0x2, RZ ;  /* 0x0000000204207825 */ /* 0x002fe200078e02ff */
[----:B------:R-:W-:Y:S02]  /*1f70*/  ISETP.NE.AND P3, PT, R9, RZ, PT ;  /* 0x000000ff0900720c */ /* 0x000fe40003f65270 */
[----:B------:R-:W-:-:S02]  /*1f80*/  ISETP.NE.AND P2, PT, R8, RZ, PT ;  /* 0x000000ff0800720c */ /* 0x000fc40003f45270 */
[----:B------:R-:W-:Y:S01]  /*1f90*/  LOP3.LUT R32, R32, 0xfffffff0, RZ, 0xc0, !PT ;  /* 0xfffffff020207812 */ /* 0x000fe200078ec0ff */
[----:B------:R-:W1:Y:S03]  /*1fa0*/  LDC.64 R8, c[0x0][0x268] ;  /* 0x00009a00ff087b82 */ /* 0x000e660000000a00 */
[----:B------:R-:W-:-:S04]  /*1fb0*/  IADD3 R32, P1, P0, R32, R10, R27 ;  /* 0x0000000a20207210 */ /* 0x000fc8000783e01b */
[----:B------:R-:W-:Y:S02]  /*1fc0*/  IADD3.X R33, R33, R11, R28, P1, P0 ;  /* 0x0000000b21217210 */ /* 0x000fe40000fe041c */
[----:B------:R-:W-:Y:S02]  /*1fd0*/  ISETP.NE.AND P0, PT, R7, RZ, PT ;  /* 0x000000ff0700720c */ /* 0x000fe40003f05270 */
[----:B------:R-:W-:Y:S02]  /*1fe0*/  ISETP.NE.AND P1, PT, R5, RZ, PT ;  /* 0x000000ff0500720c */ /* 0x000fe40003f25270 */
[----:B------:R-:W-:Y:S02]  /*1ff0*/  SEL R34, RZ, 0xffffffff, P0 ;  /* 0xffffffffff227807 */ /* 0x000fe40000000000 */
[----:B------:R-:W-:Y:S02]  /*2000*/  LOP3.LUT P0, RZ, R6, 0x8, RZ, 0xc0, !PT ;  /* 0x0000000806ff7812 */ /* 0x000fe4000780c0ff */
[----:B------:R-:W-:Y:S01]  /*2010*/  SEL R27, RZ, 0x1, P1 ;  /* 0x00000001ff1b7807 */ /* 0x000fe20000800000 */
[----:B------:R-:W2:Y:S01]  /*2020*/  LDC.64 R6, c[0x0][0x248] ;  /* 0x00009200ff067b82 */ /* 0x000ea20000000a00 */
[----:B------:R-:W-:Y:S01]  /*2030*/  ISETP.LT.OR P0, PT, R4, RZ, !P0 ;  /* 0x000000ff0400720c */ /* 0x000fe20004701670 */
[----:B------:R-:W-:Y:S01]  /*2040*/  IMAD.SHL.U32 R4, R31, 0x10, RZ ;  /* 0x000000101f047824 */ /* 0x000fe200078e00ff */
[----:B------:R-:W-:Y:S01]  /*2050*/  IADD3 R36, P1, R21, UR8, RZ ;  /* 0x0000000815247c10 */ /* 0x000fe2000ff3e0ff */
[----:B------:R-:W-:Y:S01]  /*2060*/  IMAD.SHL.U32 R34, R34, 0x2, RZ ;  /* 0x0000000222227824 */ /* 0x000fe200078e00ff */
[----:B------:R-:W-:-:S02]  /*2070*/  SEL R28, RZ, 0xffffffff, P6 ;  /* 0xffffffffff1c7807 */ /* 0x000fc40003000000 */
[----:B------:R-:W-:Y:S02]  /*2080*/  IADD3.X R37, R24, UR9, RZ, P1, !PT ;  /* 0x0000000918257c10 */ /* 0x000fe40008ffe4ff */
[----:B------:R-:W-:Y:S01]  /*2090*/  LOP3.LUT R25, R34, 0x2, R25, 0xe2, !PT ;  /* 0x0000000222197812 */ /* 0x000fe200078ee219 */
[----:B------:R-:W-:-:S04]  /*20a0*/  IMAD.SHL.U32 R28, R28, 0x2, RZ ;  /* 0x000000021c1c7824 */ /* 0x000fc800078e00ff */
[----:B------:R-:W-:Y:S01]  /*20b0*/  @!PT LDS RZ, [RZ] ;  /* 0x00000000fffff984 */ /* 0x000fe20000000800 */
[----:B------:R-:W-:Y:S01]  /*20c0*/  @!PT LDS RZ, [RZ] ;  /* 0x00000000fffff984 */ /* 0x000fe20000000800 */
[----:B------:R1:W-:Y:S01]  /*20d0*/  LDGSTS.E.BYPASS.LTC128B.128 [R218+0x1000], desc[UR18][R32.64], !P0 ;  /* 0x0100000020da7fae */ /* 0x0003e2000c101d52 */
[----:B------:R-:W-:Y:S02]  /*20e0*/  ISETP.NE.AND P0, PT, R23, RZ, PT ;  /* 0x000000ff1700720c */ /* 0x000fe40003f05270 */
[----:B------:R-:W-:Y:S02]  /*20f0*/  SEL R23, RZ, 0x4, P5 ;  /* 0x00000004ff177807 */ /* 0x000fe40002800000 */
[----:B------:R-:W-:Y:S02]  /*2100*/  SEL R223, RZ, 0x8, P0 ;  /* 0x00000008ffdf7807 */ /* 0x000fe40000000000 */
[----:B------:R-:W-:Y:S01]  /*2110*/  LOP3.LUT P0, RZ, R4, 0x10, RZ, 0xc0, !PT ;  /* 0x0000001004ff7812 */ /* 0x000fe2000780c0ff */
[----:B------:R-:W-:Y:S01]  /*2120*/  IMAD.SHL.U32 R4, R31, 0x8, RZ ;  /* 0x000000081f047824 */ /* 0x000fe200078e00ff */
[----:B------:R-:W-:Y:S02]  /*2130*/  LOP3.LUT R223, R223, R26, R25, 0xfe, !PT ;  /* 0x0000001adfdf7212 */ /* 0x000fe400078efe19 */
[----:B--2---:R-:W-:-:S02]  /*2140*/  IADD3 R207, P5, -R6, UR12, RZ ;  /* 0x0000000c06cf7c10 */ /* 0x004fc4000ffbe1ff */
[----:B------:R-:W-:Y:S01]  /*2150*/  LOP3.LUT P1, RZ, R4, 0x10, RZ, 0xc0, !PT ;  /* 0x0000001004ff7812 */ /* 0x000fe2000782c0ff */
[----:B------:R-:W-:Y:S01]  /*2160*/  IMAD.SHL.U32 R4, R31, 0x4, RZ ;  /* 0x000000041f047824 */ /* 0x000fe200078e00ff */
[----:B------:R-:W-:Y:S01]  /*2170*/  IADD3.X R206, ~R7, UR13, RZ, P5, !PT ;  /* 0x0000000d07ce7c10 */ /* 0x000fe2000affe5ff */
[----:B------:R-:W-:-:S04]  /*2180*/  IMAD.SHL.U32 R31, R31, 0x2, RZ ;  /* 0x000000021f1f7824 */ /* 0x000fc800078e00ff */
[----:B------:R2:W-:Y:S01]  /*2190*/  LDGSTS.E.BYPASS.LTC128B.128 [R220+0x8000], desc[UR18][R36.64], P0 ;  /* 0x0800000024dc7fae */ /* 0x0005e20008101d52 */
[----:B-1----:R-:W-:-:S05]  /*21a0*/  IADD3 R32, P0, R36, R8, RZ ;  /* 0x0000000824207210 */ /* 0x002fca0007f1e0ff */
[----:B------:R-:W-:Y:S01]  /*21b0*/  IMAD.X R33, R37, 0x1, R9, P0 ;  /* 0x0000000125217824 */ /* 0x000fe200000e0609 */
[----:B------:R-:W-:Y:S02]  /*21c0*/  LOP3.LUT P0, RZ, R4, 0x10, RZ, 0xc0, !PT ;  /* 0x0000001004ff7812 */ /* 0x000fe4000780c0ff */
[----:B------:R-:W1:Y:S02]  /*21d0*/  LDC.64 R4, c[0x0][0x278] ;  /* 0x00009e00ff047b82 */ /* 0x000e640000000a00 */
[----:B------:R3:W-:Y:S01]  /*21e0*/  LDGSTS.E.BYPASS.LTC128B.128 [R218+0x8000], desc[UR18][R32.64], P1 ;  /* 0x0800000020da7fae */ /* 0x0007e20008901d52 */
[----:B------:R-:W-:-:S05]  /*21f0*/  IADD3 R38, P1, R32, R8, RZ ;  /* 0x0000000820267210 */ /* 0x000fca0007f3e0ff */
[----:B------:R-:W-:Y:S01]  /*2200*/  IMAD.X R39, R33, 0x1, R9, P1 ;  /* 0x0000000121277824 */ /* 0x000fe200008e0609 */
[----:B------:R-:W-:-:S04]  /*2210*/  LOP3.LUT P1, RZ, R31, 0x10, RZ, 0xc0, !PT ;  /* 0x000000101fff7812 */ /* 0x000fc8000782c0ff */
[----:B------:R4:W-:Y:S01]  /*2220*/  LDGSTS.E.BYPASS.LTC128B.128 [R220+0x9000], desc[UR18][R38.64], P0 ;  /* 0x0900000026dc7fae */ /* 0x0009e20008101d52 */
[----:B--2---:R-:W-:-:S05]  /*2230*/  IADD3 R36, P0, R38, R8, RZ ;  /* 0x0000000826247210 */ /* 0x004fca0007f1e0ff */
[----:B------:R-:W-:Y:S01]  /*2240*/  IMAD.X R37, R39, 0x1, R9, P0 ;  /* 0x0000000127257824 */ /* 0x000fe200000e0609 */
[----:B------:R-:W-:-:S04]  /*2250*/  IADD3 R21, P0, R21, R8, RZ ;  /* 0x0000000815157210 */ /* 0x000fc80007f1e0ff */
[----:B------:R4:W-:Y:S01]  /*2260*/  LDGSTS.E.BYPASS.LTC128B.128 [R218+0x9000], desc[UR18][R36.64], P1 ;  /* 0x0900000024da7fae */ /* 0x0009e20008901d52 */
[----:B-1----:R-:W-:Y:S02]  /*2270*/  IADD3 R209, P5, -R4, UR6, RZ ;  /* 0x0000000604d17c10 */ /* 0x002fe4000ffbe1ff */
[----:B---3--:R-:W-:Y:S02]  /*2280*/  IADD3 R32, P1, R21, R8, RZ ;  /* 0x0000000815207210 */ /* 0x008fe40007f3e0ff */
[----:B------:R-:W-:Y:S02]  /*2290*/  IADD3.X R208, ~R5, UR7, RZ, P5, !PT ;  /* 0x0000000705d07c10 */ /* 0x000fe4000affe5ff */
[----:B------:R-:W-:Y:S02]  /*22a0*/  IADD3.X R24, R9, R24, R9, P1, P0 ;  /* 0x0000001809187210 */ /* 0x000fe40000fe0409 */
[----:B------:R-:W-:Y:S02]  /*22b0*/  IADD3 R30, P1, P0, R207, R10, R30 ;  /* 0x0000000acf1e7210 */ /* 0x000fe4000783e01e */
[----:B------:R-:W-:-:S02]  /*22c0*/  ISETP.NE.AND P5, PT, R22, RZ, PT ;  /* 0x000000ff1600720c */ /* 0x000fc40003fa5270 */
[----:B------:R-:W-:Y:S02]  /*22d0*/  IADD3.X R31, R206, R11, R29, P1, P0 ;  /* 0x0000000bce1f7210 */ /* 0x000fe40000fe041d */
[----:B------:R-:W-:Y:S02]  /*22e0*/  IADD3 R32, P1, P0, R209, R8, R32 ;  /* 0x00000008d1207210 */ /* 0x000fe4000783e020 */
[----:B------:R-:W-:Y:S01]  /*22f0*/  SEL R22, R22, 0x20, P5 ;  /* 0x0000002016167807 */ /* 0x000fe20002800000 */
[C---:B------:R-:W-:Y:S01]  /*2300*/  IMAD.WIDE R30, R15.reuse, 0x2, R30 ;  /* 0x000000020f1e7825 */ /* 0x040fe200078e021e */
[----:B------:R-:W-:Y:S02]  /*2310*/  IADD3.X R33, R208, R9, R24, P1, P0 ;  /* 0x00000009d0217210 */ /* 0x000fe40000fe0418 */
[----:B------:R-:W-:Y:S02]  /*2320*/  SEL R24, RZ, 0x8, P4 ;  /* 0x00000008ff187807 */ /* 0x000fe40002000000 */
[----:B------:R-:W-:Y:S01]  /*2330*/  ISETP.GE.AND P4, PT, R22, R205, PT ;  /* 0x000000cd1600720c */ /* 0x000fe20003f86270 */
[----:B------:R-:W-:Y:S01]  /*2340*/  IMAD.WIDE R32, R15, 0x2, R32 ;  /* 0x000000020f207825 */ /* 0x000fe200078e0220 */
[----:B------:R-:W-:-:S02]  /*2350*/  LOP3.LUT R21, R28, 0x2, R27, 0xe2, !PT ;  /* 0x000000021c157812 */ /* 0x000fc400078ee21b */
[----:B------:R-:W-:Y:S02]  /*2360*/  IADD3 R29, P1, R30, UR10, RZ ;  /* 0x0000000a1e1d7c10 */ /* 0x000fe4000ff3e0ff */
[----:B------:R-:W-:Y:S02]  /*2370*/  IADD3 R34, P0, R32, UR8, RZ ;  /* 0x0000000820227c10 */ /* 0x000fe4000ff1e0ff */
[----:B------:R-:W-:Y:S02]  /*2380*/  LOP3.LUT R15, R24, R23, R21, 0xfe, !PT ;  /* 0x00000017180f7212 */ /* 0x000fe400078efe15 */
[----:B------:R-:W-:Y:S02]  /*2390*/  IADD3.X R26, R31, UR11, RZ, P1, !PT ;  /* 0x0000000b1f1a7c10 */ /* 0x000fe40008ffe4ff */
[----:B------:R-:W-:Y:S01]  /*23a0*/  IADD3.X R35, R33, UR9, RZ, P0, !PT ;  /* 0x0000000921237c10 */ /* 0x000fe200087fe4ff */
[----:B----4-:R-:W-:Y:S06]  /*23b0*/  @!P4 BRA `(.L_x_14) ;  /* 0x000000040008c947 */ /* 0x010fec0003800000 */
[C---:B------:R-:W-:Y:S01]  /*23c0*/  ISETP.LT.U32.OR P1, PT, R199.reuse, 0x101, P3 ;  /* 0x00000101c700780c */ /* 0x040fe20001f21470 */
[----:B------:R-:W-:Y:S01]  /*23d0*/  IMAD.MOV.U32 R215, RZ, RZ, 0x100 ;  /* 0x00000100ffd77424 */ /* 0x000fe200078e00ff */
[----:B------:R-:W-:Y:S01]  /*23e0*/  ISETP.GE.U32.AND P0, PT, R199, 0x101, PT ;  /* 0x00000101c700780c */ /* 0x000fe20003f06070 */
[----:B------:R-:W-:Y:S01]  /*23f0*/  ULDC.64 UR6, c[0x0][0x368] ;  /* 0x0000da0000067ab9 */ /* 0x000fe20000000a00 */
[----:B------:R-:W-:Y:S02]  /*2400*/  BSSY B0, `(.L_x_15) ;  /* 0x0000018000007945 */ /* 0x000fe40003800000 */
[----:B------:R-:W-:Y:S02]  /*2410*/  SEL R215, R215, 0x200, !P0 ;  /* 0x00000200d7d77807 */ /* 0x000fe40004000000 */
[----:B------:R-:W-:-:S05]  /*2420*/  SEL R217, RZ, 0x1, P0 ;  /* 0x00000001ffd97807 */ /* 0x000fca0000000000 */
[----:B------:R-:W-:Y:S05]  /*2430*/  @P1 BRA `(.L_x_16) ;  /* 0x0000000000501947 */ /* 0x000fea0003800000 */
[----:B------:R-:W1:Y:S01]  /*2440*/  LDC R23, c[0x0][RZ] ;  /* 0x00000000ff177b82 */ /* 0x000e620000000800 */
[----:B------:R-:W-:Y:S02]  /*2450*/  IADD3 R21, R199, -0x1, RZ ;  /* 0xffffffffc7157810 */ /* 0x000fe40007ffe0ff */
[----:B------:R-:W-:-:S07]  /*2460*/  MOV R24, R0 ;  /* 0x0000000000187202 */ /* 0x000fce0000000f00 */
.L_x_17:
[----:B--2---:R-:W-:-:S05]  /*2470*/  VIADD R28, R24, 0x100 ;  /* 0x00000100181c7836 */ /* 0x004fca0000000000 */
[----:B------:R-:W-:-:S04]  /*2480*/  ISETP.GE.AND P0, PT, R28, R199, PT ;  /* 0x000000c71c00720c */ /* 0x000fc80003f06270 */
[----:B------:R-:W-:-:S04]  /*2490*/  SEL R25, R28, R21, !P0 ;  /* 0x000000151c197207 */ /* 0x000fc80004000000 */
[----:B------:R-:W-:-:S04]  /*24a0*/  IADD3 R28, P0, R201, R25, RZ ;  /* 0x00000019c91c7210 */ /* 0x000fc80007f1e0ff */
[----:B------:R-:W-:Y:S02]  /*24b0*/  LEA.HI.X.SX32 R25, R25, R200, 0x1, P0 ;  /* 0x000000c819197211 */ /* 0x000fe400000f0eff */
[----:B------:R-:W-:-:S04]  /*24c0*/  LEA R36, P0, R28, UR6, 0x2 ;  /* 0x000000061c247c11 */ /* 0x000fc8000f8010ff */
[----:B------:R-:W-:Y:S02]  /*24d0*/  LEA.HI.X R37, R28, UR7, R25, 0x2, P0 ;  /* 0x000000071c257c11 */ /* 0x000fe400080f1419 */
[----:B------:R-:W2:Y:S03]  /*24e0*/  LDC R25, c[0x0][0x378] ;  /* 0x0000de00ff197b82 */ /* 0x000ea60000000800 */
[----:B------:R-:W2:Y:S01]  /*24f0*/  LDG.E R28, desc[UR18][R36.64] ;  /* 0x00000012241c7981 */ /* 0x000ea2000c1e1900 */
[----:B------:R-:W-:Y:S01]  /*2500*/  LEA R27, R24, UR14, 0x2 ;  /* 0x0000000e181b7c11 */ /* 0x000fe2000f8e10ff */
[----:B-1----:R-:W-:Y:S02]  /*2510*/  IMAD.IADD R24, R23, 0x1, R24 ;  /* 0x0000000117187824 */ /* 0x002fe400078e0218 */
[----:B------:R-:W-:Y:S02]  /*2520*/  IMAD.MOV.U32 R217, RZ, RZ, RZ ;  /* 0x000000ffffd97224 */ /* 0x000fe400078e00ff */
[----:B------:R-:W-:Y:S01]  /*2530*/  IMAD.MOV.U32 R215, RZ, RZ, 0x200 ;  /* 0x00000200ffd77424 */ /* 0x000fe200078e00ff */
[----:B------:R-:W-:-:S02]  /*2540*/  ISETP.GE.U32.AND P0, PT, R24, 0x100, PT ;  /* 0x000001001800780c */ /* 0x000fc40003f06070 */
[----:B--2---:R-:W-:-:S05]  /*2550*/  VIADDMNMX R28, R28, -R25, 0xffffffff, !PT ;  /* 0xffffffff1c1c7446 */ /* 0x004fca0007800919 */
[----:B------:R2:W-:Y:S06]  /*2560*/  STS [R27+0x10400], R28 ;  /* 0x0104001c1b007388 */ /* 0x0005ec0000000800 */
[----:B------:R-:W-:Y:S05]  /*2570*/  @!P0 BRA `(.L_x_17) ;  /* 0xfffffffc00bc8947 */ /* 0x000fea000383ffff */
.L_x_16:
[----:B------:R-:W-:Y:S05]  /*2580*/  BSYNC B0 ;  /* 0x0000000000007941 */ /* 0x000fea0003800000 */
.L_x_15:
[----:B------:R-:W-:-:S13]  /*2590*/  ISETP.NE.AND P0, PT, R22, R205, PT ;  /* 0x000000cd1600720c */ /* 0x000fda0003f05270 */
[----:B------:R-:W-:Y:S05]  /*25a0*/  @!P0 BRA `(.L_x_18) ;  /* 0x0000000000708947 */ /* 0x000fea0003800000 */
[----:B------:R-:W-:Y:S05]  /*25b0*/  @!P2 BRA `(.L_x_19) ;  /* 0x000000000044a947 */ /* 0x000fea0003800000 */
[----:B------:R-:W-:Y:S02]  /*25c0*/  IABS R21, R22 ;  /* 0x0000001600157213 */ /* 0x000fe40000000000 */
[----:B------:R-:W-:-:S03]  /*25d0*/  ISETP.NE.AND P5, PT, R20, RZ, PT ;  /* 0x000000ff1400720c */ /* 0x000fc60003fa5270 */
[----:B------:R-:W-:-:S04]  /*25e0*/  IMAD.HI.U32 R23, R18, R21, RZ ;  /* 0x0000001512177227 */ /* 0x000fc800078e00ff */
[----:B------:R-:W-:-:S04]  /*25f0*/  IMAD.MOV R24, RZ, RZ, -R23 ;  /* 0x000000ffff187224 */ /* 0x000fc800078e0a17 */
[----:B------:R-:W-:Y:S01]  /*2600*/  IMAD R24, R17, R24, R21 ;  /* 0x0000001811187224 */ /* 0x000fe200078e0215 */
[----:B------:R-:W-:-:S04]  /*2610*/  LOP3.LUT R21, R22, R205, RZ, 0x3c, !PT ;  /* 0x000000cd16157212 */ /* 0x000fc800078e3cff */
[----:B------:R-:W-:Y:S02]  /*2620*/  ISETP.GT.U32.AND P1, PT, R17, R24, PT ;  /* 0x000000181100720c */ /* 0x000fe40003f24070 */
[----:B------:R-:W-:-:S11]  /*2630*/  ISETP.GE.AND P0, PT, R21, RZ, PT ;  /* 0x000000ff1500720c */ /* 0x000fd60003f06270 */
[----:B------:R-:W-:Y:S02]  /*2640*/  @!P1 IMAD.IADD R24, R24, 0x1, -R17 ;  /* 0x0000000118189824 */ /* 0x000fe400078e0a11 */
[----:B------:R-:W-:-:S03]  /*2650*/  @!P1 VIADD R23, R23, 0x1 ;  /* 0x0000000117179836 */ /* 0x000fc60000000000 */
[----:B------:R-:W-:-:S13]  /*2660*/  ISETP.GE.U32.AND P4, PT, R24, R17, PT ;  /* 0x000000111800720c */ /* 0x000fda0003f86070 */
[----:B------:R-:W-:-:S05]  /*2670*/  @P4 IADD3 R23, R23, 0x1, RZ ;  /* 0x0000000117174810 */ /* 0x000fca0007ffe0ff */
[----:B------:R-:W-:-:S05]  /*2680*/  @!P0 IMAD.MOV R23, RZ, RZ, -R23 ;  /* 0x000000ffff178224 */ /* 0x000fca00078e0a17 */
[----:B------:R-:W-:-:S04]  /*2690*/  SEL R219, R19, R23, !P5 ;  /* 0x0000001713db7207 */ /* 0x000fc80006800000 */
[----:B------:R-:W-:-:S05]  /*26a0*/  IADD3 R21, -R219, RZ, RZ ;  /* 0x000000ffdb157210 */ /* 0x000fca0007ffe1ff */
[----:B------:R-:W-:Y:S01]  /*26b0*/  IMAD R22, R205, R21, R22 ;  /* 0x00000015cd167224 */ /* 0x000fe200078e0216 */
[----:B------:R-:W-:Y:S06]  /*26c0*/  BRA `(.L_x_20) ;  /* 0x00000000000c7947 */ /* 0x000fec0003800000 */
.L_x_19:
[-C--:B------:R-:W-:Y:S02]  /*26d0*/  SHF.L.U32 R21, R3, R198.reuse, RZ ;  /* 0x000000c603157219 */ /* 0x080fe400000006ff */
[----:B------:R-:W-:Y:S02]  /*26e0*/  SHF.R.S32.HI R219, RZ, R198, R22 ;  /* 0x000000c6ffdb7219 */ /* 0x000fe40000011416 */
[----:B------:R-:W-:-:S07]  /*26f0*/  LOP3.LUT R22, R22, R21, RZ, 0x30, !PT ;  /* 0x0000001516167212 */ /* 0x000fce00078e30ff */
.L_x_20:
[----:B------:R-:W-:Y:S01]  /*2700*/  IADD3 R21, R204, R219, RZ ;  /* 0x000000dbcc157210 */ /* 0x000fe20007ffe0ff */
[----:B------:R-:W-:-:S03]  /*2710*/  IMAD R216, R219, R205, RZ ;  /* 0x000000cddbd87224 */ /* 0x000fc600078e02ff */
[----:B------:R-:W-:-:S04]  /*2720*/  SHF.L.U32 R21, R21, 0x2, RZ ;  /* 0x0000000215157819 */ /* 0x000fc800000006ff */
[----:B------:R-:W-:-:S05]  /*2730*/  LOP3.LUT R21, R21, 0x7fc, RZ, 0xc0, !PT ;  /* 0x000007fc15157812 */ /* 0x000fca00078ec0ff */
[----:B------:R-:W1:Y:S02]  /*2740*/  LDS R203, [R21+UR14+0x10000] ;  /* 0x0100000e15cb7984 */ /* 0x000e640008000800 */
[----:B-1----:R-:W-:Y:S01]  /*2750*/  IMAD R203, R203, R205, -R216 ;  /* 0x000000cdcbcb7224 */ /* 0x002fe200078e0ad8 */
[----:B------:R-:W-:Y:S05]  /*2760*/  BRA `(.L_x_14) ;  /* 0x00000000001c7947 */ /* 0x000fea0003800000 */
.L_x_18:
[----:B------:R-:W-:Y:S01]  /*2770*/  LEA R24, R204, 0x4, 0x2 ;  /* 0x00000004cc187811 */ /* 0x000fe200078e10ff */
[----:B------:R-:W1:Y:S01]  /*2780*/  LDC R216, c[0x0][0x374] ;  /* 0x0000dd00ffd87b82 */ /* 0x000e620000000800 */
[----:B------:R-:W-:Y:S01]  /*2790*/  IMAD.MOV.U32 R22, RZ, RZ, RZ ;  /* 0x000000ffff167224 */ /* 0x000fe200078e00ff */
[----:B------:R-:W-:Y:S02]  /*27a0*/  MOV R219, 0x1 ;  /* 0x0000000100db7802 */ /* 0x000fe40000000f00 */
[----:B------:R-:W-:-:S06]  /*27b0*/  LOP3.LUT R24, R24, 0x7fc, RZ, 0xc0, !PT ;  /* 0x000007fc18187812 */ /* 0x000fcc00078ec0ff */
[----:B------:R-:W3:Y:S02]  /*27c0*/  LDS R24, [R24+UR14+0x10000] ;  /* 0x0100000e18187984 */ /* 0x000ee40008000800 */
[----:B-1-3--:R-:W-:-:S07]  /*27d0*/  IMAD R203, R24, R205, -R205 ;  /* 0x000000cd18cb7224 */ /* 0x00afce00078e0acd */
.L_x_14:
[----:B--2---:R-:W-:Y:S01]  /*27e0*/  LOP3.LUT R28, R13, 0xffffffe0, RZ, 0xc0, !PT ;  /* 0xffffffe00d1c7812 */ /* 0x004fe200078ec0ff */
[----:B------:R-:W0:Y:S01]  /*27f0*/  LDGDEPBAR ;  /* 0x00000000000079af */ /* 0x000e220000000000 */
[----:B------:R-:W-:Y:S02]  /*2800*/  IMAD.IADD R25, R221, 0x1, R22 ;  /* 0x00000001dd197824 */ /* 0x000fe400078e0216 */
[----:B------:R-:W-:-:S04]  /*2810*/  ISETP.NE.AND P0, PT, R28, 0x20, PT ;  /* 0x000000201c00780c */ /* 0x000fc80003f05270 */
        /* <DEDUP_REMOVED lines=14> */
[----:B------:R-:W-:-:S04]  /*2900*/  @P4 VIADD R23, R23, 0x1 ;  /* 0x0000000117174836 */ /* 0x000fc80000000000 */
[----:B------:R-:W-:-:S05]  /*2910*/  @!P0 IMAD.MOV R23, RZ, RZ, -R23 ;  /* 0x000000ffff178224 */ /* 0x000fca00078e0a17 */
[----:B------:R-:W-:Y:S01]  /*2920*/  SEL R36, R19, R23, !P5 ;  /* 0x0000001713247207 */ /* 0x000fe20006800000 */
[----:B------:R-:W-:Y:S06]  /*2930*/  BRA `(.L_x_22) ;  /* 0x0000000000047947 */ /* 0x000fec0003800000 */
.L_x_21:
[----:B------:R-:W-:-:S07]  /*2940*/  SHF.R.S32.HI R36, RZ, R198, R25 ;  /* 0x000000c6ff247219 */ /* 0x000fce0000011419 */
.L_x_22:
[----:B------:R-:W1:Y:S01]  /*2950*/  SHFL.IDX PT, R23, R203, R36, 0x1f ;  /* 0x00001f24cb177589 */ /* 0x000e6200000e0000 */
[----:B------:R-:W-:Y:S01]  /*2960*/  IMAD.MOV R24, RZ, RZ, -R36 ;  /* 0x000000ffff187224 */ /* 0x000fe200078e0a24 */
[----:B------:R-:W-:Y:S02]  /*2970*/  LOP3.LUT R21, R223, 0x1, RZ, 0xc0, !PT ;  /* 0x00000001df157812 */ /* 0x000fe400078ec0ff */
[----:B------:R-:W-:Y:S01]  /*2980*/  IADD3 R27, P5, R30, R10, RZ ;  /* 0x0000000a1e1b7210 */ /* 0x000fe20007fbe0ff */
[----:B-1----:R-:W-:-:S04]  /*2990*/  IMAD R23, R205, R24, R23 ;  /* 0x00000018cd177224 */ /* 0x002fc800078e0217 */
[C---:B------:R-:W-:Y:S01]  /*29a0*/  IMAD.WIDE R38, R23.reuse, 0x2, RZ ;  /* 0x0000000217267825 */ /* 0x040fe200078e02ff */
[----:B------:R-:W-:Y:S02]  /*29b0*/  ISETP.GE.AND P1, PT, R23, RZ, PT ;  /* 0x000000ff1700720c */ /* 0x000fe40003f26270 */
[----:B------:R-:W-:Y:S02]  /*29c0*/  LOP3.LUT R24, R38, 0xfffffff0, RZ, 0xc0, !PT ;  /* 0xfffffff026187812 */ /* 0x000fe400078ec0ff */
[----:B------:R-:W-:Y:S02]  /*29d0*/  ISETP.NE.U32.OR P1, PT, R21, 0x1, !P1 ;  /* 0x000000011500780c */ /* 0x000fe40004f25470 */
[----:B------:R-:W-:-:S05]  /*29e0*/  IADD3 R38, P0, R24, R29, RZ ;  /* 0x0000001d18267210 */ /* 0x000fca0007f1e0ff */
[----:B------:R-:W-:Y:S01]  /*29f0*/  IMAD.X R39, R39, 0x1, R26, P0 ;  /* 0x0000000127277824 */ /* 0x000fe200000e061a */
[----:B------:R-:W-:-:S05]  /*2a00*/  IADD3 R29, P0, R29, R10, RZ ;  /* 0x0000000a1d1d7210 */ /* 0x000fca0007f1e0ff */
[----:B------:R-:W-:Y:S01]  /*2a10*/  @!PT LDS RZ, [RZ] ;  /* 0x00000000fffff984 */ /* 0x000fe20000000800 */
[----:B------:R-:W-:Y:S01]  /*2a20*/  @!PT LDS RZ, [RZ] ;  /* 0x00000000fffff984 */ /* 0x000fe20000000800 */
[----:B------:R1:W-:Y:S01]  /*2a30*/  LDGSTS.E.BYPASS.LTC128B.128 [R220+0x80], desc[UR18][R38.64], !P1 ;  /* 0x0008000026dc7fae */ /* 0x0003e2000c901d52 */
[----:B------:R-:W-:Y:S01]  /*2a40*/  IMAD.X R26, R26, 0x1, R11, P0 ;  /* 0x000000011a1a7824 */ /* 0x000fe200000e060b */
        /* <DEDUP_REMOVED lines=16> */
.L_x_23:
[----:B------:R-:W-:-:S07]  /*2b50*/  SHF.R.S32.HI R36, RZ, R198, R25 ;  /* 0x000000c6ff247219 */ /* 0x000fce0000011419 */
.L_x_24:
[----:B------:R-:W2:Y:S01]  /*2b60*/  SHFL.IDX PT, R21, R203, R36, 0x1f ;  /* 0x00001f24cb157589 */ /* 0x000ea200000e0000 */
[----:B------:R-:W-:Y:S01]  /*2b70*/  IMAD.MOV R24, RZ, RZ, -R36 ;  /* 0x000000ffff187224 */ /* 0x000fe200078e0a24 */
[----:B------:R-:W-:-:S03]  /*2b80*/  LOP3.LUT P1, RZ, R223, 0x2, RZ, 0xc0, !PT ;  /* 0x00000002dfff7812 */ /* 0x000fc6000782c0ff */
[----:B--2---:R-:W-:-:S04]  /*2b90*/  IMAD R21, R205, R24, R21 ;  /* 0x00000018cd157224 */ /* 0x004fc800078e0215 */
[C---:B-1----:R-:W-:Y:S01]  /*2ba0*/  IMAD.WIDE R38, R21.reuse, 0x2, RZ ;  /* 0x0000000215267825 */ /* 0x042fe200078e02ff */
[----:B------:R-:W-:Y:S02]  /*2bb0*/  ISETP.LT.OR P1, PT, R21, RZ, !P1 ;  /* 0x000000ff1500720c */ /* 0x000fe40004f21670 */
[----:B------:R-:W-:-:S04]  /*2bc0*/  LOP3.LUT R24, R38, 0xfffffff0, RZ, 0xc0, !PT ;  /* 0xfffffff026187812 */ /* 0x000fc800078ec0ff */
[----:B------:R-:W-:-:S05]  /*2bd0*/  IADD3 R38, P0, R24, R29, RZ ;  /* 0x0000001d18267210 */ /* 0x000fca0007f1e0ff */
[----:B------:R-:W-:Y:S01]  /*2be0*/  IMAD.X R39, R39, 0x1, R26, P0 ;  /* 0x0000000127277824 */ /* 0x000fe200000e061a */
[----:B------:R-:W-:-:S04]  /*2bf0*/  IADD3 R29, P0, R29, R10, RZ ;  /* 0x0000000a1d1d7210 */ /* 0x000fc80007f1e0ff */
[----:B------:R-:W-:Y:S01]  /*2c00*/  @!PT LDS RZ, [RZ] ;  /* 0x00000000fffff984 */ /* 0x000fe20000000800 */
[----:B------:R-:W-:Y:S01]  /*2c10*/  @!PT LDS RZ, [RZ] ;  /* 0x00000000fffff984 */ /* 0x000fe20000000800 */
[----:B------:R1:W-:Y:S01]  /*2c20*/  LDGSTS.E.BYPASS.LTC128B.128 [R218+0x80], desc[UR18][R38.64], !P1 ;  /* 0x0008000026da7fae */ /* 0x0003e2000c901d52 */
[----:B------:R-:W-:Y:S01]  /*2c30*/  IADD3 R27, P1, R27, R10, RZ ;  /* 0x0000000a1b1b7210 */ /* 0x000fe20007f3e0ff */
[----:B------:R-:W-:-:S03]  /*2c40*/  IMAD.X R26, R26, 0x1, R11, P0 ;  /* 0x000000011a1a7824 */ /* 0x000fc600000e060b */
[----:B------:R-:W-:Y:S01]  /*2c50*/  IADD3.X R30, R11, R31, R11, P1, P5 ;  /* 0x0000001f0b1e7210 */ /* 0x000fe20000fea40b */
[----:B------:R-:W-:Y:S08]  /*2c60*/  @!P2 BRA `(.L_x_25) ;  /* 0x00000000003ca947 */ /* 0x000ff00003800000 */
        /* <DEDUP_REMOVED lines=15> */
.L_x_25:
[----:B------:R-:W-:-:S07]  /*2d60*/  SHF.R.S32.HI R36, RZ, R198, R25 ;  /* 0x000000c6ff247219 */ /* 0x000fce0000011419 */
.L_x_26:
        /* <DEDUP_REMOVED lines=8> */
[----:B------:R-:W-:-:S05]  /*2df0*/  IMAD.X R39, R39, 0x1, R26, P0 ;  /* 0x0000000127277824 */ /* 0x000fca00000e061a */
[----:B------:R-:W-:Y:S01]  /*2e00*/  @!PT LDS RZ, [RZ] ;  /* 0x00000000fffff984 */ /* 0x000fe20000000800 */
[----:B------:R-:W-:Y:S01]  /*2e10*/  @!PT LDS RZ, [RZ] ;  /* 0x00000000fffff984 */ /* 0x000fe20000000800 */
[----:B------:R1:W-:Y:S01]  /*2e20*/  LDGSTS.E.BYPASS.LTC128B.128 [R220+0x1080], desc[UR18][R38.64], !P1 ;  /* 0x0108000026dc7fae */ /* 0x0003e2000c901d52 */
[----:B------:R-:W-:Y:S05]  /*2e30*/  @!P2 BRA `(.L_x_27) ;  /* 0x00000000003ca947 */ /* 0x000fea0003800000 */
[----:B------:R-:W-:Y:S02]  /*2e40*/  IABS R23, R25 ;  /* 0x0000001900177213 */ /* 0x000fe40000000000 */
[----:B------:R-:W-:Y:S02]  /*2e50*/  LOP3.LUT R25, R25, R205, RZ, 0x3c, !PT ;  /* 0x000000cd19197212 */ /* 0x000fe400078e3cff */
[----:B------:R-:W-:Y:S01]  /*2e60*/  ISETP.NE.AND P5, PT, R20, RZ, PT ;  /* 0x000000ff1400720c */ /* 0x000fe20003fa5270 */
[----:B------:R-:W-:Y:S01]  /*2e70*/  IMAD.HI.U32 R21, R18, R23, RZ ;  /* 0x0000001712157227 */ /* 0x000fe200078e00ff */
[----:B------:R-:W-:-:S03]  /*2e80*/  ISETP.GE.AND P0, PT, R25, RZ, PT ;  /* 0x000000ff1900720c */ /* 0x000fc60003f06270 */
[----:B------:R-:W-:-:S04]  /*2e90*/  IMAD.MOV R24, RZ, RZ, -R21 ;  /* 0x000000ffff187224 */ /* 0x000fc800078e0a15 */
[----:B------:R-:W-:-:S05]  /*2ea0*/  IMAD R24, R17, R24, R23 ;  /* 0x0000001811187224 */ /* 0x000fca00078e0217 */
[----:B------:R-:W-:-:S13]  /*2eb0*/  ISETP.GT.U32.AND P4, PT, R17, R24, PT ;  /* 0x000000181100720c */ /* 0x000fda0003f84070 */
[----:B------:R-:W-:Y:S02]  /*2ec0*/  @!P4 IMAD.IADD R24, R24, 0x1, -R17 ;  /* 0x000000011818c824 */ /* 0x000fe400078e0a11 */
[----:B------:R-:W-:-:S03]  /*2ed0*/  @!P4 VIADD R21, R21, 0x1 ;  /* 0x000000011515c836 */ /* 0x000fc60000000000 */
[----:B------:R-:W-:-:S13]  /*2ee0*/  ISETP.GE.U32.AND P1, PT, R24, R17, PT ;  /* 0x000000111800720c */ /* 0x000fda0003f26070 */
[----:B------:R-:W-:-:S04]  /*2ef0*/  @P1 VIADD R21, R21, 0x1 ;  /* 0x0000000115151836 */ /* 0x000fc80000000000 */
[----:B------:R-:W-:-:S05]  /*2f00*/  @!P0 IMAD.MOV R21, RZ, RZ, -R21 ;  /* 0x000000ffff158224 */ /* 0x000fca00078e0a15 */
[----:B-1----:R-:W-:Y:S01]  /*2f10*/  SEL R38, R19, R21, !P5 ;  /* 0x0000001513267207 */ /* 0x002fe20006800000 */
[----:B------:R-:W-:Y:S06]  /*2f20*/  BRA `(.L_x_28) ;  /* 0x0000000000047947 */ /* 0x000fec0003800000 */
.L_x_27:
[----:B-1----:R-:W-:-:S07]  /*2f30*/  SHF.R.S32.HI R38, RZ, R198, R25 ;  /* 0x000000c6ff267219 */ /* 0x002fce0000011419 */
.L_x_28:
[----:B------:R-:W1:Y:S01]  /*2f40*/  SHFL.IDX PT, R21, R203, R38, 0x1f ;  /* 0x00001f26cb157589 */ /* 0x000e6200000e0000 */
[----:B------:R-:W-:Y:S01]  /*2f50*/  IMAD.MOV R24, RZ, RZ, -R38 ;  /* 0x000000ffff187224 */ /* 0x000fe200078e0a26 */
[----:B------:R-:W-:Y:S01]  /*2f60*/  LOP3.LUT P4, RZ, R223, 0x8, RZ, 0xc0, !PT ;  /* 0x00000008dfff7812 */ /* 0x000fe2000788c0ff */
[----:B------:R-:W-:Y:S02]  /*2f70*/  IMAD.SHL.U32 R23, R15, 0x10, RZ ;  /* 0x000000100f177824 */ /* 0x000fe400078e00ff */
[----:B------:R-:W-:-:S03]  /*2f80*/  VIADD R22, R22, 0x20 ;  /* 0x0000002016167836 */ /* 0x000fc60000000000 */
[----:B------:R-:W-:Y:S01]  /*2f90*/  LOP3.LUT P1, RZ, R23, 0x10, RZ, 0xc0, !PT ;  /* 0x0000001017ff7812 */ /* 0x000fe2000782c0ff */
[----:B-1----:R-:W-:-:S04]  /*2fa0*/  IMAD R24, R205, R24, R21 ;  /* 0x00000018cd187224 */ /* 0x002fc800078e0215 */
[C---:B------:R-:W-:Y:S01]  /*2fb0*/  IMAD.WIDE R36, R24.reuse, 0x2, RZ ;  /* 0x0000000218247825 */ /* 0x040fe200078e02ff */
[----:B------:R-:W-:Y:S02]  /*2fc0*/  ISETP.LT.OR P4, PT, R24, RZ, !P4 ;  /* 0x000000ff1800720c */ /* 0x000fe40006781670 */
[----:B------:R-:W-:-:S04]  /*2fd0*/  LOP3.LUT R21, R36, 0xfffffff0, RZ, 0xc0, !PT ;  /* 0xfffffff024157812 */ /* 0x000fc800078ec0ff */
[----:B------:R-:W-:Y:S01]  /*2fe0*/  IADD3 R24, P5, P0, R21, R10, R29 ;  /* 0x0000000a15187210 */ /* 0x000fe200078be01d */
[----:B------:R-:W-:-:S03]  /*2ff0*/  IMAD.SHL.U32 R21, R15, 0x8, RZ ;  /* 0x000000080f157824 */ /* 0x000fc600078e00ff */
[----:B------:R-:W-:Y:S02]  /*3000*/  IADD3.X R25, R37, R11, R26, P5, P0 ;  /* 0x0000000b25197210 */ /* 0x000fe40002fe041a */
[----:B------:R-:W-:Y:S01]  /*3010*/  LOP3.LUT P5, RZ, R21, 0x10, RZ, 0xc0, !PT ;  /* 0x0000001015ff7812 */ /* 0x000fe200078ac0ff */
[----:B------:R-:W-:Y:S01]  /*3020*/  IMAD.SHL.U32 R21, R15, 0x4, RZ ;  /* 0x000000040f157824 */ /* 0x000fe200078e00ff */
[-C--:B------:R-:W-:Y:S01]  /*3030*/  IADD3 R36, P0, R34, R8.reuse, RZ ;  /* 0x0000000822247210 */ /* 0x080fe20007f1e0ff */
[----:B------:R-:W-:Y:S01]  /*3040*/  @!PT LDS RZ, [RZ] ;  /* 0x00000000fffff984 */ /* 0x000fe20000000800 */
[----:B------:R-:W-:Y:S01]  /*3050*/  @!PT LDS RZ, [RZ] ;  /* 0x00000000fffff984 */ /* 0x000fe20000000800 */
[----:B------:R1:W-:Y:S03]  /*3060*/  LDGSTS.E.BYPASS.LTC128B.128 [R218+0x1080], desc[UR18][R24.64], !P4 ;  /* 0x0108000018da7fae */ /* 0x0003e6000e101d52 */
[----:B------:R-:W-:Y:S01]  /*3070*/  LOP3.LUT P4, RZ, R21, 0x10, RZ, 0xc0, !PT ;  /* 0x0000001015ff7812 */ /* 0x000fe2000788c0ff */
[----:B------:R2:W-:Y:S01]  /*3080*/  LDGSTS.E.BYPASS.LTC128B.128 [R220+0x8080], desc[UR18][R34.64], P1 ;  /* 0x0808000022dc7fae */ /* 0x0005e20008901d52 */
[----:B------:R-:W-:Y:S01]  /*3090*/  IADD3 R38, P1, R36, R8, RZ ;  /* 0x0000000824267210 */ /* 0x000fe20007f3e0ff */
[----:B------:R-:W-:-:S02]  /*30a0*/  IMAD.SHL.U32 R21, R15, 0x2, RZ ;  /* 0x000000020f157824 */ /* 0x000fc400078e00ff */
[----:B------:R-:W-:-:S03]  /*30b0*/  IMAD.X R37, R35, 0x1, R9, P0 ;  /* 0x0000000123257824 */ /* 0x000fc600000e0609 */
[----:B------:R-:W-:Y:S01]  /*30c0*/  LOP3.LUT P0, RZ, R21, 0x10, RZ, 0xc0, !PT ;  /* 0x0000001015ff7812 */ /* 0x000fe2000780c0ff */
[----:B------:R-:W-:Y:S01]  /*30d0*/  IMAD.X R39, R37, 0x1, R9, P1 ;  /* 0x0000000125277824 */ /* 0x000fe200008e0609 */
[----:B------:R2:W-:Y:S01]  /*30e0*/  LDGSTS.E.BYPASS.LTC128B.128 [R218+0x8080], desc[UR18][R36.64], P5 ;  /* 0x0808000024da7fae */ /* 0x0005e2000a901d52 */
[-C--:B------:R-:W-:Y:S02]  /*30f0*/  IADD3 R21, P5, R32, R8.reuse, RZ ;  /* 0x0000000820157210 */ /* 0x080fe40007fbe0ff */
[-C--:B------:R-:W-:Y:S01]  /*3100*/  IADD3 R40, P1, R38, R8.reuse, RZ ;  /* 0x0000000826287210 */ /* 0x080fe20007f3e0ff */
[----:B------:R2:W-:Y:S01]  /*3110*/  LDGSTS.E.BYPASS.LTC128B.128 [R220+0x9080], desc[UR18][R38.64], P4 ;  /* 0x0908000026dc7fae */ /* 0x0005e2000a101d52 */
[----:B------:R-:W-:-:S03]  /*3120*/  IADD3 R21, P4, R21, R8, RZ ;  /* 0x0000000815157210 */ /* 0x000fc60007f9e0ff */
[--C-:B------:R-:W-:Y:S01]  /*3130*/  IMAD.X R41, R39, 0x1, R9.reuse, P1 ;  /* 0x0000000127297824 */ /* 0x100fe200008e0609 */
[----:B------:R-:W-:Y:S02]  /*3140*/  IADD3.X R32, R9, R33, R9, P4, P5 ;  /* 0x0000002109207210 */ /* 0x000fe400027ea409 */
[----:B------:R-:W-:Y:S02]  /*3150*/  IADD3 R21, P5, P4, R209, R8, R21 ;  /* 0x00000008d1157210 */ /* 0x000fe40007cbe015 */
[----:B------:R2:W-:Y:S01]  /*3160*/  LDGSTS.E.BYPASS.LTC128B.128 [R218+0x9080], desc[UR18][R40.64], P0 ;  /* 0x0908000028da7fae */ /* 0x0005e20008101d52 */
[----:B------:R-:W-:Y:S02]  /*3170*/  IADD3 R27, P1, P0, R207, R10, R27 ;  /* 0x0000000acf1b7210 */ /* 0x000fe4000783e01b */
[----:B-1----:R-:W-:Y:S02]  /*3180*/  IADD3.X R24, R208, R9, R32, P5, P4 ;  /* 0x00000009d0187210 */ /* 0x002fe40002fe8420 */
[----:B------:R-:W-:-:S02]  /*3190*/  ISETP.GE.AND P4, PT, R22, R205, PT ;  /* 0x000000cd1600720c */ /* 0x000fc40003f86270 */
[----:B------:R-:W-:Y:S02]  /*31a0*/  IADD3.X R26, R206, R11, R30, P1, P0 ;  /* 0x0000000bce1a7210 */ /* 0x000fe40000fe041e */
[----:B------:R-:W-:Y:S02]  /*31b0*/  IADD3 R29, P0, R27, R6, RZ ;  /* 0x000000061b1d7210 */ /* 0x000fe40007f1e0ff */
[----:B------:R-:W-:-:S03]  /*31c0*/  IADD3 R21, P1, R21, R4, RZ ;  /* 0x0000000415157210 */ /* 0x000fc60007f3e0ff */
[----:B------:R-:W-:Y:S02]  /*31d0*/  IMAD.X R26, R26, 0x1, R7, P0 ;  /* 0x000000011a1a7824 */ /* 0x000fe400000e0607 */
[----:B------:R-:W-:Y:S02]  /*31e0*/  IMAD.X R24, R24, 0x1, R5, P1 ;  /* 0x0000000118187824 */ /* 0x000fe400008e0605 */
[----:B------:R-:W-:Y:S06]  /*31f0*/  @!P4 BRA `(.L_x_29) ;  /* 0x000000040024c947 */ /* 0x000fec0003800000 */
[----:B------:R-:W-:Y:S01]  /*3200*/  SHF.R.U32.HI R30, RZ, 0x8, R219 ;  /* 0x00000008ff1e7819 */ /* 0x000fe200000116db */
[----:B------:R-:W-:Y:S01]  /*3210*/  ULDC.64 UR6, c[0x0][0x368] ;  /* 0x0000da0000067ab9 */ /* 0x000fe20000000a00 */
[----:B------:R-:W-:Y:S02]  /*3220*/  BSSY B1, `(.L_x_30) ;  /* 0x000001f000017945 */ /* 0x000fe40003800000 */
[----:B------:R-:W-:-:S04]  /*3230*/  LOP3.LUT R30, R30, 0x1, RZ, 0xc0, !PT ;  /* 0x000000011e1e7812 */ /* 0x000fc800078ec0ff */
[----:B------:R-:W-:-:S04]  /*3240*/  ISETP.NE.AND P0, PT, R30, R217, PT ;  /* 0x000000d91e00720c */ /* 0x000fc80003f05270 */
[----:B------:R-:W-:-:S13]  /*3250*/  ISETP.LT.U32.OR P0, PT, R199, 0x101, !P0 ;  /* 0x00000101c700780c */ /* 0x000fda0004701470 */
[----:B------:R-:W-:Y:S05]  /*3260*/  @P0 BRA `(.L_x_31) ;  /* 0x0000000000680947 */ /* 0x000fea0003800000 */
[----:B------:R-:W-:Y:S04]  /*3270*/  BSSY B0, `(.L_x_32) ;  /* 0x0000017000007945 */ /* 0x000fe80003800000 */
[----:B------:R-:W-:Y:S05]  /*3280*/  @P3 BRA `(.L_x_33) ;  /* 0x0000000000543947 */ /* 0x000fea0003800000 */
[----:B------:R-:W1:Y:S01]  /*3290*/  LDC R31, c[0x0][RZ] ;  /* 0x00000000ff1f7b82 */ /* 0x000e620000000800 */
[----:B------:R-:W-:Y:S01]  /*32a0*/  IMAD.SHL.U32 R25, R217, 0x100, RZ ;  /* 0x00000100d9197824 */ /* 0x000fe200078e00ff */
[----:B------:R-:W-:Y:S01]  /*32b0*/  IADD3 R23, R199, -0x1, RZ ;  /* 0xffffffffc7177810 */ /* 0x000fe20007ffe0ff */
[----:B------:R-:W-:-:S03]  /*32c0*/  IMAD.MOV.U32 R32, RZ, RZ, R0 ;  /* 0x000000ffff207224 */ /* 0x000fc600078e0000 */
[----:B------:R-:W-:-:S07]  /*32d0*/  LOP3.LUT R25, R25, 0x4000, RZ, 0xfc, !PT ;  /* 0x0000400019197812 */ /* 0x000fce00078efcff */
.L_x_34:
[----:B---3--:R-:W-:-:S05]  /*32e0*/  IMAD.IADD R30, R215, 0x1, R32 ;  /* 0x00000001d71e7824 */ /* 0x008fca00078e0220 */
[----:B------:R-:W-:-:S04]  /*32f0*/  ISETP.GE.AND P0, PT, R30, R199, PT ;  /* 0x000000c71e00720c */ /* 0x000fc80003f06270 */
[----:B------:R-:W-:-:S04]  /*3300*/  SEL R27, R30, R23, !P0 ;  /* 0x000000171e1b7207 */ /* 0x000fc80004000000 */
[----:B------:R-:W-:-:S04]  /*3310*/  IADD3 R30, P0, R201, R27, RZ ;  /* 0x0000001bc91e7210 */ /* 0x000fc80007f1e0ff */
[----:B------:R-:W-:Y:S02]  /*3320*/  LEA.HI.X.SX32 R27, R27, R200, 0x1, P0 ;  /* 0x000000c81b1b7211 */ /* 0x000fe400000f0eff */
[----:B--2---:R-:W-:-:S04]  /*3330*/  LEA R34, P0, R30, UR6, 0x2 ;  /* 0x000000061e227c11 */ /* 0x004fc8000f8010ff */
[----:B------:R-:W-:Y:S02]  /*3340*/  LEA.HI.X R35, R30, UR7, R27, 0x2, P0 ;  /* 0x000000071e237c11 */ /* 0x000fe400080f141b */
[----:B------:R-:W2:Y:S03]  /*3350*/  LDC R27, c[0x0][0x378] ;  /* 0x0000de00ff1b7b82 */ /* 0x000ea60000000800 */
[----:B------:R-:W2:Y:S01]  /*3360*/  LDG.E R34, desc[UR18][R34.64] ;  /* 0x0000001222227981 */ /* 0x000ea2000c1e1900 */
[--C-:B------:R-:W-:Y:S02]  /*3370*/  IMAD.IADD R30, R25, 0x1, R32.reuse ;  /* 0x00000001191e7824 */ /* 0x100fe400078e0220 */
[----:B-1----:R-:W-:-:S03]  /*3380*/  IMAD.IADD R32, R31, 0x1, R32 ;  /* 0x000000011f207824 */ /* 0x002fc600078e0220 */
[----:B------:R-:W-:Y:S02]  /*3390*/  LEA R30, R30, UR14, 0x2 ;  /* 0x0000000e1e1e7c11 */ /* 0x000fe4000f8e10ff */
[----:B------:R-:W-:Y:S02]  /*33a0*/  ISETP.GE.U32.AND P0, PT, R32, 0x100, PT ;  /* 0x000001002000780c */ /* 0x000fe40003f06070 */
[----:B--2---:R-:W-:-:S05]  /*33b0*/  VIADDMNMX R27, R34, -R27, 0xffffffff, !PT ;  /* 0xffffffff221b7446 */ /* 0x004fca000780091b */
[----:B------:R3:W-:Y:S06]  /*33c0*/  STS [R30], R27 ;  /* 0x0000001b1e007388 */ /* 0x0007ec0000000800 */
[----:B------:R-:W-:Y:S05]  /*33d0*/  @!P0 BRA `(.L_x_34) ;  /* 0xfffffffc00c08947 */ /* 0x000fea000383ffff */
.L_x_33:
[----:B------:R-:W-:Y:S05]  /*33e0*/  BSYNC B0 ;  /* 0x0000000000007941 */ /* 0x000fea0003800000 */
.L_x_32:
[----:B------:R-:W-:Y:S02]  /*33f0*/  IADD3 R215, R215, 0x100, RZ ;  /* 0x00000100d7d77810 */ /* 0x000fe40007ffe0ff */
[----:B------:R-:W-:Y:S02]  /*3400*/  LOP3.LUT R217, R217, 0x1, RZ, 0x3c, !PT ;  /* 0x00000001d9d97812 */ /* 0x000fe400078e3cff */
.L_x_31:
[----:B------:R-:W-:Y:S05]  /*3410*/  BSYNC B1 ;  /* 0x0000000000017941 */ /* 0x000fea0003800000 */
.L_x_30:
[----:B------:R-:W-:-:S13]  /*3420*/  ISETP.NE.AND P0, PT, R22, R205, PT ;  /* 0x000000cd1600720c */ /* 0x000fda0003f05270 */
[----:B------:R-:W-:Y:S05]  /*3430*/  @!P0 BRA `(.L_x_35) ;  /* 0x0000000000748947 */ /* 0x000fea0003800000 */
[----:B------:R-:W-:Y:S05]  /*3440*/  @!P2 BRA `(.L_x_36) ;  /* 0x000000000044a947 */ /* 0x000fea0003800000 */
[----:B------:R-:W-:Y:S02]  /*3450*/  IABS R23, R22 ;  /* 0x0000001600177213 */ /* 0x000fe40000000000 */
[----:B------:R-:W-:-:S03]  /*3460*/  ISETP.NE.AND P5, PT, R20, RZ, PT ;  /* 0x000000ff1400720c */ /* 0x000fc60003fa5270 */
[----:B------:R-:W-:-:S04]  /*3470*/  IMAD.HI.U32 R25, R18, R23, RZ ;  /* 0x0000001712197227 */ /* 0x000fc800078e00ff */
[----:B---3--:R-:W-:-:S04]  /*3480*/  IMAD.MOV R30, RZ, RZ, -R25 ;  /* 0x000000ffff1e7224 */ /* 0x008fc800078e0a19 */
        /* <DEDUP_REMOVED lines=13> */
.L_x_36:
[-C--:B------:R-:W-:Y:S02]  /*3560*/  SHF.L.U32 R23, R3, R198.reuse, RZ ;  /* 0x000000c603177219 */ /* 0x080fe400000006ff */
[----:B---3--:R-:W-:Y:S02]  /*3570*/  SHF.R.S32.HI R30, RZ, R198, R22 ;  /* 0x000000c6ff1e7219 */ /* 0x008fe40000011416 */
[----:B------:R-:W-:-:S07]  /*3580*/  LOP3.LUT R22, R22, R23, RZ, 0x30, !PT ;  /* 0x0000001716167212 */ /* 0x000fce00078e30ff */
.L_x_37:
[----:B------:R-:W-:Y:S01]  /*3590*/  IADD3 R219, R219, R30, RZ ;  /* 0x0000001edbdb7210 */ /* 0x000fe20007ffe0ff */
[----:B------:R-:W-:-:S03]  /*35a0*/  IMAD R216, R30, R205, R216 ;  /* 0x000000cd1ed87224 */ /* 0x000fc600078e02d8 */
[----:B------:R-:W-:-:S04]  /*35b0*/  IADD3 R23, R204, R219, RZ ;  /* 0x000000dbcc177210 */ /* 0x000fc80007ffe0ff */
[----:B------:R-:W-:-:S04]  /*35c0*/  SHF.L.U32 R23, R23, 0x2, RZ ;  /* 0x0000000217177819 */ /* 0x000fc800000006ff */
[----:B------:R-:W-:-:S05]  /*35d0*/  LOP3.LUT R23, R23, 0x7fc, RZ, 0xc0, !PT ;  /* 0x000007fc17177812 */ /* 0x000fca00078ec0ff */
[----:B------:R-:W1:Y:S02]  /*35e0*/  LDS R203, [R23+UR14+0x10000] ;  /* 0x0100000e17cb7984 */ /* 0x000e640008000800 */
[----:B-1----:R-:W-:Y:S01]  /*35f0*/  IMAD R203, R203, R205, -R216 ;  /* 0x000000cdcbcb7224 */ /* 0x002fe200078e0ad8 */
[----:B------:R-:W-:Y:S06]  /*3600*/  BRA `(.L_x_29) ;  /* 0x0000000000207947 */ /* 0x000fec0003800000 */
.L_x_35:
[----:B------:R-:W-:Y:S01]  /*3610*/  IADD3 R219, R219, 0x1, RZ ;  /* 0x00000001dbdb7810 */ /* 0x000fe20007ffe0ff */
[----:B------:R-:W-:Y:S01]  /*3620*/  IMAD.MOV.U32 R22, RZ, RZ, RZ ;  /* 0x000000ffff167224 */ /* 0x000fe200078e00ff */
[----:B------:R-:W-:Y:S02]  /*3630*/  IADD3 R216, R216, R205, RZ ;  /* 0x000000cdd8d87210 */ /* 0x000fe40007ffe0ff */
[----:B------:R-:W-:-:S05]  /*3640*/  IADD3 R23, R204, R219, RZ ;  /* 0x000000dbcc177210 */ /* 0x000fca0007ffe0ff */
[----:B------:R-:W-:-:S05]  /*3650*/  IMAD.SHL.U32 R23, R23, 0x4, RZ ;  /* 0x0000000417177824 */ /* 0x000fca00078e00ff */
[----:B------:R-:W-:-:S05]  /*3660*/  LOP3.LUT R23, R23, 0x7fc, RZ, 0xc0, !PT ;  /* 0x000007fc17177812 */ /* 0x000fca00078ec0ff */
[----:B------:R-:W1:Y:S02]  /*3670*/  LDS R203, [R23+UR14+0x10000] ;  /* 0x0100000e17cb7984 */ /* 0x000e640008000800 */
[----:B-1----:R-:W-:-:S07]  /*3680*/  IMAD R203, R203, R205, -R216 ;  /* 0x000000cdcbcb7224 */ /* 0x002fce00078e0ad8 */
.L_x_29:
[----:B------:R-:W-:Y:S01]  /*3690*/  ISETP.NE.AND P0, PT, R28, 0x40, PT ;  /* 0x000000401c00780c */ /* 0x000fe20003f05270 */
[----:B------:R-:W0:Y:S01]  /*36a0*/  LDGDEPBAR ;  /* 0x00000000000079af */ /* 0x000e220000000000 */
[----:B------:R-:W-:Y:S02]  /*36b0*/  IMAD.IADD R23, R221, 0x1, R22 ;  /* 0x00000001dd177824 */ /* 0x000fe400078e0216 */
[----:B------:R-:W-:Y:S02]  /*36c0*/  SEL R223, R223, RZ, P0 ;  /* 0x000000ffdfdf7207 */ /* 0x000fe40000000000 */
[----:B------:R-:W-:Y:S01]  /*36d0*/  SEL R15, R15, RZ, P0 ;  /* 0x000000ff0f0f7207 */ /* 0x000fe20000000000 */
[----:B------:R-:W-:Y:S06]  /*36e0*/  @!P2 BRA `(.L_x_38) ;  /* 0x00000000003ca947 */ /* 0x000fec0003800000 */
[----:B------:R-:W-:Y:S02]  /*36f0*/  IABS R25, R23 ;  /* 0x0000001700197213 */ /* 0x000fe40000000000 */
[----:B------:R-:W-:-:S03]  /*3700*/  ISETP.NE.AND P5, PT, R20, RZ, PT ;  /* 0x000000ff1400720c */ /* 0x000fc60003fa5270 */
[----:B---3--:R-:W-:-:S04]  /*3710*/  IMAD.HI.U32 R27, R18, R25, RZ ;  /* 0x00000019121b7227 */ /* 0x008fc800078e00ff */
        /* <DEDUP_REMOVED lines=10> */
[----:B--2---:R-:W-:Y:S01]  /*37c0*/  SEL R36, R19, R27, !P5 ;  /* 0x0000001b13247207 */ /* 0x004fe20006800000 */
[----:B------:R-:W-:Y:S06]  /*37d0*/  BRA `(.L_x_39) ;  /* 0x0000000000047947 */ /* 0x000fec0003800000 */
.L_x_38:
[----:B--2---:R-:W-:-:S07]  /*37e0*/  SHF.R.S32.HI R36, RZ, R198, R23 ;  /* 0x000000c6ff247219 */ /* 0x004fce0000011417 */
.L_x_39:
[----:B---3--:R-:W1:Y:S01]  /*37f0*/  SHFL.IDX PT, R27, R203, R36, 0x1f ;  /* 0x00001f24cb1b7589 */ /* 0x008e6200000e0000 */
[----:B------:R-:W-:Y:S01]  /*3800*/  IMAD.MOV R28, RZ, RZ, -R36 ;  /* 0x000000ffff1c7224 */ /* 0x000fe200078e0a24 */
[----:B------:R-:W-:Y:S02]  /*3810*/  LOP3.LUT R25, R223, 0x1, RZ, 0xc0, !PT ;  /* 0x00000001df197812 */ /* 0x000fe400078ec0ff */
[C---:B------:R-:W-:Y:S02]  /*3820*/  IADD3 R31, P0, R29.reuse, UR10, RZ ;  /* 0x0000000a1d1f7c10 */ /* 0x040fe4000ff1e0ff */
[----:B------:R-:W-:Y:S02]  /*3830*/  IADD3 R29, P5, R29, R10, RZ ;  /* 0x0000000a1d1d7210 */ /* 0x000fe40007fbe0ff */
[----:B------:R-:W-:Y:S01]  /*3840*/  IADD3.X R30, R26, UR11, RZ, P0, !PT ;  /* 0x0000000b1a1e7c10 */ /* 0x000fe200087fe4ff */
        /* <DEDUP_REMOVED lines=11> */
[----:B------:R-:W-:Y:S01]  /*3900*/  IADD3 R32, P1, R21, UR8, RZ ;  /* 0x0000000815207c10 */ /* 0x000fe2000ff3e0ff */
[----:B------:R-:W-:-:S03]  /*3910*/  IMAD.X R30, R30, 0x1, R11, P0 ;  /* 0x000000011e1e7824 */ /* 0x000fc600000e060b */
[----:B------:R-:W-:Y:S01]  /*3920*/  IADD3.X R33, R24, UR9, RZ, P1, !PT ;  /* 0x0000000918217c10 */ /* 0x000fe20008ffe4ff */
        /* <DEDUP_REMOVED lines=16> */
.L_x_40:
[----:B------:R-:W-:-:S07]  /*3a30*/  SHF.R.S32.HI R36, RZ, R198, R23 ;  /* 0x000000c6ff247219 */ /* 0x000fce0000011417 */
.L_x_41:
        /* <DEDUP_REMOVED lines=21> */
[----:B------:R-:W-:-:S05]  /*3b90*/  IMAD R26, R17, R26, R27 ;  /* 0x0000001a111a7224 */ /* 0x000fca00078e021b */
[----:B------:R-:W-:-:S13]  /*3ba0*/  ISETP.GT.U32.AND P4, PT, R17, R26, PT ;  /* 0x0000001a1100720c */ /* 0x000fda0003f84070 */
[----:B------:R-:W-:Y:S02]  /*3bb0*/  @!P4 IMAD.IADD R26, R26, 0x1, -R17 ;  /* 0x000000011a1ac824 */ /* 0x000fe400078e0a11 */
[----:B------:R-:W-:-:S03]  /*3bc0*/  @!P4 VIADD R25, R25, 0x1 ;  /* 0x000000011919c836 */ /* 0x000fc60000000000 */
[----:B------:R-:W-:Y:S02]  /*3bd0*/  ISETP.GE.U32.AND P1, PT, R26, R17, PT ;  /* 0x000000111a00720c */ /* 0x000fe40003f26070 */
[----:B------:R-:W-:-:S04]  /*3be0*/  LOP3.LUT R26, R23, R205, RZ, 0x3c, !PT ;  /* 0x000000cd171a7212 */ /* 0x000fc800078e3cff */
[----:B------:R-:W-:-:S07]  /*3bf0*/  ISETP.GE.AND P0, PT, R26, RZ, PT ;  /* 0x000000ff1a00720c */ /* 0x000fce0003f06270 */
[----:B------:R-:W-:-:S06]  /*3c00*/  @P1 VIADD R25, R25, 0x1 ;  /* 0x0000000119191836 */ /* 0x000fcc0000000000 */
[----:B------:R-:W-:-:S05]  /*3c10*/  @!P0 IMAD.MOV R25, RZ, RZ, -R25 ;  /* 0x000000ffff198224 */ /* 0x000fca00078e0a19 */
[----:B-1----:R-:W-:Y:S01]  /*3c20*/  SEL R34, R19, R25, !P6 ;  /* 0x0000001913227207 */ /* 0x002fe20007000000 */
[----:B------:R-:W-:Y:S06]  /*3c30*/  BRA `(.L_x_43) ;  /* 0x0000000000047947 */ /* 0x000fec0003800000 */
.L_x_42:
[----:B-1----:R-:W-:-:S07]  /*3c40*/  SHF.R.S32.HI R34, RZ, R198, R23 ;  /* 0x000000c6ff227219 */ /* 0x002fce0000011417 */
.L_x_43:
[----:B------:R-:W1:Y:S01]  /*3c50*/  SHFL.IDX PT, R25, R203, R34, 0x1f ;  /* 0x00001f22cb197589 */ /* 0x000e6200000e0000 */
[----:B------:R-:W-:Y:S01]  /*3c60*/  IMAD.MOV R26, RZ, RZ, -R34 ;  /* 0x000000ffff1a7224 */ /* 0x000fe200078e0a22 */
[----:B------:R-:W-:-:S03]  /*3c70*/  LOP3.LUT P1, RZ, R223, 0x4, RZ, 0xc0, !PT ;  /* 0x00000004dfff7812 */ /* 0x000fc6000782c0ff */
[----:B-1----:R-:W-:-:S04]  /*3c80*/  IMAD R25, R205, R26, R25 ;  /* 0x0000001acd197224 */ /* 0x002fc800078e0219 */
[C---:B------:R-:W-:Y:S01]  /*3c90*/  IMAD.WIDE R26, R25.reuse, 0x2, RZ ;  /* 0x00000002191a7825 */ /* 0x040fe200078e02ff */
        /* <DEDUP_REMOVED lines=8> */
[----:B-1----:R-:W-:Y:S02]  /*3d20*/  IABS R27, R23 ;  /* 0x00000017001b7213 */ /* 0x002fe40000000000 */
        /* <DEDUP_REMOVED lines=12> */
[----:B------:R-:W-:Y:S01]  /*3df0*/  SEL R36, R19, R25, !P5 ;  /* 0x0000001913247207 */ /* 0x000fe20006800000 */
[----:B------:R-:W-:Y:S06]  /*3e00*/  BRA `(.L_x_45) ;  /* 0x0000000000047947 */ /* 0x000fec0003800000 */
.L_x_44:
[----:B------:R-:W-:-:S07]  /*3e10*/  SHF.R.S32.HI R36, RZ, R198, R23 ;  /* 0x000000c6ff247219 */ /* 0x000fce0000011417 */
.L_x_45:
[----:B------:R-:W2:Y:S01]  /*3e20*/  SHFL.IDX PT, R23, R203, R36, 0x1f ;  /* 0x00001f24cb177589 */ /* 0x000ea200000e0000 */
[----:B-1----:R-:W-:Y:S01]  /*3e30*/  IMAD.MOV R26, RZ, RZ, -R36 ;  /* 0x000000ffff1a7224 */ /* 0x002fe200078e0a24 */
[----:B------:R-:W-:Y:S01]  /*3e40*/  LOP3.LUT P5, RZ, R223, 0x8, RZ, 0xc0, !PT ;  /* 0x00000008dfff7812 */ /* 0x000fe200078ac0ff */
[----:B------:R-:W-:Y:S02]  /*3e50*/  IMAD.SHL.U32 R25, R15, 0x10, RZ ;  /* 0x000000100f197824 */ /* 0x000fe400078e00ff */
[----:B------:R-:W-:-:S03]  /*3e60*/  VIADD R214, R22, 0x20 ;  /* 0x0000002016d67836 */ /* 0x000fc60000000000 */
[----:B------:R-:W-:Y:S01]  /*3e70*/  LOP3.LUT P4, RZ, R25, 0x10, RZ, 0xc0, !PT ;  /* 0x0000001019ff7812 */ /* 0x000fe2000788c0ff */
[----:B--2---:R-:W-:-:S04]  /*3e80*/  IMAD R26, R205, R26, R23 ;  /* 0x0000001acd1a7224 */ /* 0x004fc800078e0217 */
[C---:B------:R-:W-:Y:S01]  /*3e90*/  IMAD.WIDE R34, R26.reuse, 0x2, RZ ;  /* 0x000000021a227825 */ /* 0x040fe200078e02ff */
[----:B------:R-:W-:Y:S02]  /*3ea0*/  ISETP.LT.OR P5, PT, R26, RZ, !P5 ;  /* 0x000000ff1a00720c */ /* 0x000fe40006fa1670 */
[----:B------:R-:W-:-:S04]  /*3eb0*/  LOP3.LUT R23, R34, 0xfffffff0, RZ, 0xc0, !PT ;  /* 0xfffffff022177812 */ /* 0x000fc800078ec0ff */
[----:B------:R-:W-:Y:S01]  /*3ec0*/  IADD3 R26, P1, P0, R23, R10, R31 ;  /* 0x0000000a171a7210 */ /* 0x000fe2000783e01f */
[----:B------:R-:W-:-:S03]  /*3ed0*/  IMAD.SHL.U32 R23, R15, 0x8, RZ ;  /* 0x000000080f177824 */ /* 0x000fc600078e00ff */
[-C--:B------:R-:W-:Y:S02]  /*3ee0*/  IADD3.X R27, R35, R11.reuse, R30, P1, P0 ;  /* 0x0000000b231b7210 */ /* 0x080fe40000fe041e */
[----:B------:R-:W-:Y:S01]  /*3ef0*/  IADD3 R29, P1, P0, R207, R10, R29 ;  /* 0x0000000acf1d7210 */ /* 0x000fe2000783e01d */
[----:B------:R-:W-:Y:S02]  /*3f00*/  IMAD.SHL.U32 R10, R15, 0x4, RZ ;  /* 0x000000040f0a7824 */ /* 0x000fe400078e00ff */
[----:B------:R-:W-:Y:S01]  /*3f10*/  @!PT LDS RZ, [RZ] ;  /* 0x00000000fffff984 */ /* 0x000fe20000000800 */
[----:B------:R-:W-:Y:S01]  /*3f20*/  @!PT LDS RZ, [RZ] ;  /* 0x00000000fffff984 */ /* 0x000fe20000000800 */
[----:B------:R1:W-:Y:S01]  /*3f30*/  LDGSTS.E.BYPASS.LTC128B.128 [R218+0x1100], desc[UR18][R26.64], !P5 ;  /* 0x011000001ada7fae */ /* 0x0003e2000e901d52 */
[----:B------:R-:W-:Y:S02]  /*3f40*/  IADD3.X R28, R206, R11, R28, P1, P0 ;  /* 0x0000000bce1c7210 */ /* 0x000fe40000fe041c */
[----:B------:R-:W-:Y:S01]  /*3f50*/  LOP3.LUT P1, RZ, R23, 0x10, RZ, 0xc0, !PT ;  /* 0x0000001017ff7812 */ /* 0x000fe2000782c0ff */
[----:B------:R1:W-:Y:S01]  /*3f60*/  LDGSTS.E.BYPASS.LTC128B.128 [R220+0x8100], desc[UR18][R32.64], P4 ;  /* 0x0810000020dc7fae */ /* 0x0003e2000a101d52 */
[----:B------:R-:W-:-:S02]  /*3f70*/  IADD3 R30, P5, R32, R8, RZ ;  /* 0x00000008201e7210 */ /* 0x000fc40007fbe0ff */
[----:B------:R-:W-:Y:S01]  /*3f80*/  LOP3.LUT P0, RZ, R10, 0x10, RZ, 0xc0, !PT ;  /* 0x000000100aff7812 */ /* 0x000fe2000780c0ff */
[----:B------:R-:W-:Y:S01]  /*3f90*/  IMAD.SHL.U32 R10, R15, 0x2, RZ ;  /* 0x000000020f0a7824 */ /* 0x000fe200078e00ff */
[----:B------:R-:W-:Y:S01]  /*3fa0*/  IADD3 R34, P4, R30, R8, RZ ;  /* 0x000000081e227210 */ /* 0x000fe20007f9e0ff */
[----:B------:R-:W-:-:S03]  /*3fb0*/  IMAD.X R31, R33, 0x1, R9, P5 ;  /* 0x00000001211f7824 */ /* 0x000fc600028e0609 */
[----:B------:R-:W-:Y:S01]  /*3fc0*/  LOP3.LUT P5, RZ, R10, 0x10, RZ, 0xc0, !PT ;  /* 0x000000100aff7812 */ /* 0x000fe200078ac0ff */
[----:B------:R-:W-:Y:S01]  /*3fd0*/  IMAD.X R35, R31, 0x1, R9, P4 ;  /* 0x000000011f237824 */ /* 0x000fe200020e0609 */
[-C--:B------:R-:W-:Y:S01]  /*3fe0*/  IADD3 R21, P4, R21, R8.reuse, RZ ;  /* 0x0000000815157210 */ /* 0x080fe20007f9e0ff */
[----:B------:R1:W-:Y:S01]  /*3ff0*/  LDGSTS.E.BYPASS.LTC128B.128 [R218+0x8100], desc[UR18][R30.64], P1 ;  /* 0x081000001eda7fae */ /* 0x0003e20008901d52 */
[----:B------:R-:W-:-:S03]  /*4000*/  IADD3 R10, P1, R34, R8, RZ ;  /* 0x00000008220a7210 */ /* 0x000fc60007f3e0ff */
[----:B------:R1:W-:Y:S01]  /*4010*/  LDGSTS.E.BYPASS.LTC128B.128 [R220+0x9100], desc[UR18][R34.64], P0 ;  /* 0x0910000022dc7fae */ /* 0x0003e20008101d52 */
[----:B------:R-:W-:Y:S01]  /*4020*/  IADD3 R21, P0, R21, R8, RZ ;  /* 0x0000000815157210 */ /* 0x000fe20007f1e0ff */
[----:B------:R-:W-:-:S03]  /*4030*/  IMAD.X R11, R35, 0x1, R9, P1 ;  /* 0x00000001230b7824 */ /* 0x000fc600008e0609 */
[----:B------:R-:W-:Y:S02]  /*4040*/  IADD3.X R24, R9, R24, R9, P0, P4 ;  /* 0x0000001809187210 */ /* 0x000fe400007e8409 */
[----:B------:R-:W-:Y:S01]  /*4050*/  IADD3 R21, P1, P0, R209, R8, R21 ;  /* 0x00000008d1157210 */ /* 0x000fe2000783e015 */
[----:B------:R1:W-:Y:S01]  /*4060*/  LDGSTS.E.BYPASS.LTC128B.128 [R218+0x9100], desc[UR18][R10.64], P5 ;  /* 0x091000000ada7fae */ /* 0x0003e2000a901d52 */
[----:B------:R-:W-:Y:S02]  /*4070*/  IADD3 R29, P4, R29, R6, RZ ;  /* 0x000000061d1d7210 */ /* 0x000fe40007f9e0ff */
[----:B------:R-:W-:Y:S02]  /*4080*/  IADD3.X R24, R208, R9, R24, P1, P0 ;  /* 0x00000009d0187210 */ /* 0x000fe40000fe0418 */
[----:B------:R-:W-:Y:S02]  /*4090*/  IADD3 R211, P1, R29, UR10, RZ ;  /* 0x0000000a1dd37c10 */ /* 0x000fe4000ff3e0ff */
[----:B------:R-:W-:-:S02]  /*40a0*/  IADD3 R21, P0, R21, R4, RZ ;  /* 0x0000000415157210 */ /* 0x000fc40007f1e0ff */
[----:B------:R-:W-:Y:S02]  /*40b0*/  IADD3.X R210, R28, UR11, R7, P1, P4 ;  /* 0x0000000b1cd27c10 */ /* 0x000fe40008fe8407 */
[----:B------:R-:W-:Y:S02]  /*40c0*/  ISETP.GE.AND P4, PT, R214, R205, PT ;  /* 0x000000cdd600720c */ /* 0x000fe40003f86270 */
[----:B------:R-:W-:-:S04]  /*40d0*/  IADD3 R213, P1, R21, UR8, RZ ;  /* 0x0000000815d57c10 */ /* 0x000fc8000ff3e0ff */
[----:B------:R-:W-:-:S07]  /*40e0*/  IADD3.X R212, R24, UR9, R5, P1, P0 ;  /* 0x0000000918d47c10 */ /* 0x000fce0008fe0405 */
[----:B------:R-:W-:Y:S05]  /*40f0*/  @!P4 BRA `(.L_x_46) ;  /* 0x000000040024c947 */ /* 0x000fea0003800000 */
        /* <DEDUP_REMOVED lines=9> */
[----:B------:R-:W2:Y:S01]  /*4190*/  LDC R8, c[0x0][RZ] ;  /* 0x00000000ff087b82 */ /* 0x000ea20000000800 */
[----:B------:R-:W-:Y:S01]  /*41a0*/  IMAD.SHL.U32 R4, R217, 0x100, RZ ;  /* 0x00000100d9047824 */ /* 0x000fe200078e00ff */
[----:B------:R-:W-:Y:S01]  /*41b0*/  IADD3 R5, R199, -0x1, RZ ;  /* 0xffffffffc7057810 */ /* 0x000fe20007ffe0ff */
[----:B------:R-:W-:-:S03]  /*41c0*/  IMAD.MOV.U32 R9, RZ, RZ, R0 ;  /* 0x000000ffff097224 */ /* 0x000fc600078e0000 */
[----:B------:R-:W-:-:S07]  /*41d0*/  LOP3.LUT R4, R4, 0x4000, RZ, 0xfc, !PT ;  /* 0x0000400004047812 */ /* 0x000fce00078efcff */
.L_x_51:
[----:B---3--:R-:W-:-:S05]  /*41e0*/  IMAD.IADD R6, R215, 0x1, R9 ;  /* 0x00000001d7067824 */ /* 0x008fca00078e0209 */
[----:B------:R-:W-:-:S04]  /*41f0*/  ISETP.GE.AND P0, PT, R6, R199, PT ;  /* 0x000000c70600720c */ /* 0x000fc80003f06270 */
[----:B------:R-:W-:-:S04]  /*4200*/  SEL R6, R6, R5, !P0 ;  /* 0x0000000506067207 */ /* 0x000fc80004000000 */
[----:B------:R-:W-:-:S04]  /*4210*/  IADD3 R7, P0, R201, R6, RZ ;  /* 0x00000006c9077210 */ /* 0x000fc80007f1e0ff */
[----:B------:R-:W-:Y:S02]  /*4220*/  LEA.HI.X.SX32 R6, R6, R200, 0x1, P0 ;  /* 0x000000c806067211 */ /* 0x000fe400000f0eff */
[----:B-1----:R-:W-:-:S04]  /*4230*/  LEA R10, P0, R7, UR6, 0x2 ;  /* 0x00000006070a7c11 */ /* 0x002fc8000f8010ff */
[----:B------:R-:W-:Y:S02]  /*4240*/  LEA.HI.X R11, R7, UR7, R6, 0x2, P0 ;  /* 0x00000007070b7c11 */ /* 0x000fe400080f1406 */
[----:B------:R-:W1:Y:S04]  /*4250*/  LDC R6, c[0x0][0x378] ;  /* 0x0000de00ff067b82 */ /* 0x000e680000000800 */
[----:B------:R-:W1:Y:S01]  /*4260*/  LDG.E R11, desc[UR18][R10.64] ;  /* 0x000000120a0b7981 */ /* 0x000e62000c1e1900 */
[--C-:B------:R-:W-:Y:S02]  /*4270*/  IMAD.IADD R7, R4, 0x1, R9.reuse ;  /* 0x0000000104077824 */ /* 0x100fe400078e0209 */
[----:B--2---:R-:W-:-:S03]  /*4280*/  IMAD.IADD R9, R8, 0x1, R9 ;  /* 0x0000000108097824 */ /* 0x004fc600078e0209 */
[----:B------:R-:W-:Y:S02]  /*4290*/  LEA R7, R7, UR14, 0x2 ;  /* 0x0000000e07077c11 */ /* 0x000fe4000f8e10ff */
[----:B------:R-:W-:Y:S02]  /*42a0*/  ISETP.GE.U32.AND P0, PT, R9, 0x100, PT ;  /* 0x000001000900780c */ /* 0x000fe40003f06070 */
[----:B-1----:R-:W-:-:S05]  /*42b0*/  VIADDMNMX R6, R11, -R6, 0xffffffff, !PT ;  /* 0xffffffff0b067446 */ /* 0x002fca0007800906 */
[----:B------:R3:W-:Y:S06]  /*42c0*/  STS [R7], R6 ;  /* 0x0000000607007388 */ /* 0x0007ec0000000800 */
[----:B------:R-:W-:Y:S05]  /*42d0*/  @!P0 BRA `(.L_x_51) ;  /* 0xfffffffc00c08947 */ /* 0x000fea000383ffff */
.L_x_50:
[----:B------:R-:W-:Y:S05]  /*42e0*/  BSYNC B0 ;  /* 0x0000000000007941 */ /* 0x000fea0003800000 */
.L_x_49:
[----:B------:R-:W-:Y:S02]  /*42f0*/  IADD3 R215, R215, 0x100, RZ ;  /* 0x00000100d7d77810 */ /* 0x000fe40007ffe0ff */
[----:B------:R-:W-:Y:S02]  /*4300*/  LOP3.LUT R217, R217, 0x1, RZ, 0x3c, !PT ;  /* 0x00000001d9d97812 */ /* 0x000fe400078e3cff */
.L_x_48:
[----:B------:R-:W-:Y:S05]  /*4310*/  BSYNC B1 ;  /* 0x0000000000017941 */ /* 0x000fea0003800000 */
.L_x_47:
        /* <DEDUP_REMOVED lines=20> */
.L_x_53:
[-C--:B------:R-:W-:Y:S02]  /*4460*/  SHF.L.U32 R3, R3, R198.reuse, RZ ;  /* 0x000000c603037219 */ /* 0x080fe400000006ff */
[----:B------:R-:W-:Y:S02]  /*4470*/  SHF.R.S32.HI R4, RZ, R198, R214 ;  /* 0x000000c6ff047219 */ /* 0x000fe400000114d6 */
[----:B------:R-:W-:-:S07]  /*4480*/  LOP3.LUT R214, R214, R3, RZ, 0x30, !PT ;  /* 0x00000003d6d67212 */ /* 0x000fce00078e30ff */
.L_x_54:
[----:B------:R-:W-:Y:S01]  /*4490*/  IADD3 R219, R219, R4, RZ ;  /* 0x00000004dbdb7210 */ /* 0x000fe20007ffe0ff */
[----:B------:R-:W-:-:S03]  /*44a0*/  IMAD R216, R4, R205, R216 ;  /* 0x000000cd04d87224 */ /* 0x000fc600078e02d8 */
[----:B------:R-:W-:-:S04]  /*44b0*/  IADD3 R3, R204, R219, RZ ;  /* 0x000000dbcc037210 */ /* 0x000fc80007ffe0ff */
[----:B------:R-:W-:-:S04]  /*44c0*/  SHF.L.U32 R3, R3, 0x2, RZ ;  /* 0x0000000203037819 */ /* 0x000fc800000006ff */
[----:B------:R-:W-:-:S05]  /*44d0*/  LOP3.LUT R3, R3, 0x7fc, RZ, 0xc0, !PT ;  /* 0x000007fc03037812 */ /* 0x000fca00078ec0ff */
[----:B------:R-:W2:Y:S02]  /*44e0*/  LDS R203, [R3+UR14+0x10000] ;  /* 0x0100000e03cb7984 */ /* 0x000ea40008000800 */
[----:B--2---:R-:W-:Y:S01]  /*44f0*/  IMAD R203, R203, R205, -R216 ;  /* 0x000000cdcbcb7224 */ /* 0x004fe200078e0ad8 */
[----:B------:R-:W-:Y:S06]  /*4500*/  BRA `(.L_x_46) ;  /* 0x0000000000207947 */ /* 0x000fec0003800000 */
.L_x_52:
[----:B------:R-:W-:Y:S01]  /*4510*/  IADD3 R219, R219, 0x1, RZ ;  /* 0x00000001dbdb7810 */ /* 0x000fe20007ffe0ff */
[----:B------:R-:W-:Y:S01]  /*4520*/  IMAD.MOV.U32 R214, RZ, RZ, RZ ;  /* 0x000000ffffd67224 */ /* 0x000fe200078e00ff */
[----:B------:R-:W-:Y:S02]  /*4530*/  IADD3 R216, R216, R205, RZ ;  /* 0x000000cdd8d87210 */ /* 0x000fe40007ffe0ff */
[----:B------:R-:W-:-:S05]  /*4540*/  IADD3 R3, R204, R219, RZ ;  /* 0x000000dbcc037210 */ /* 0x000fca0007ffe0ff */
[----:B------:R-:W-:-:S05]  /*4550*/  IMAD.SHL.U32 R3, R3, 0x4, RZ ;  /* 0x0000000403037824 */ /* 0x000fca00078e00ff */
[----:B------:R-:W-:-:S05]  /*4560*/  LOP3.LUT R3, R3, 0x7fc, RZ, 0xc0, !PT ;  /* 0x000007fc03037812 */ /* 0x000fca00078ec0ff */
[----:B------:R-:W2:Y:S02]  /*4570*/  LDS R203, [R3+UR14+0x10000] ;  /* 0x0100000e03cb7984 */ /* 0x000ea40008000800 */
[----:B--2---:R-:W-:-:S07]  /*4580*/  IMAD R203, R203, R205, -R216 ;  /* 0x000000cdcbcb7224 */ /* 0x004fce00078e0ad8 */
.L_x_46:
[----:B------:R-:W0:Y:S01]  /*4590*/  LDGDEPBAR ;  /* 0x00000000000079af */ /* 0x000e220000000000 */
[-C--:B------:R-:W-:Y:S01]  /*45a0*/  ISETP.GE.AND P0, PT, R16, R205.reuse, PT ;  /* 0x000000cd1000720c */ /* 0x080fe20003f06270 */
[C---:B------:R-:W-:Y:S01]  /*45b0*/  VIADD R4, R14.reuse, 0x10 ;  /* 0x000000100e047836 */ /* 0x040fe20000000000 */
[----:B------:R-:W-:Y:S02]  /*45c0*/  SHF.R.S32.HI R224, RZ, 0x1f, R13 ;  /* 0x0000001fffe07819 */ /* 0x000fe4000001140d */
[----:B------:R-:W-:Y:S02]  /*45d0*/  CS2R R102, SRZ ;  /* 0x0000000000667805 */ /* 0x000fe4000001ff00 */
[----:B------:R-:W-:Y:S02]  /*45e0*/  SEL R3, RZ, 0xffffffff, P0 ;  /* 0xffffffffff037807 */ /* 0x000fe40000000000 */
[----:B------:R-:W-:Y:S02]  /*45f0*/  CS2R R100, SRZ ;  /* 0x0000000000647805 */ /* 0x000fe4000001ff00 */
[C---:B------:R-:W-:Y:S01]  /*4600*/  ISETP.GE.AND P1, PT, R14.reuse, R205, PT ;  /* 0x000000cd0e00720c */ /* 0x040fe20003f26270 */
[----:B------:R-:W-:Y:S01]  /*4610*/  VIADD R14, R14, 0x18 ;  /* 0x000000180e0e7836 */ /* 0x000fe20000000000 */
[----:B------:R-:W-:Y:S01]  /*4620*/  LEA.HI R224, R224, R13, RZ, 0x5 ;  /* 0x0000000de0e07211 */ /* 0x000fe200078f28ff */
[----:B------:R-:W-:Y:S01]  /*4630*/  IMAD.SHL.U32 R3, R3, 0x2, RZ ;  /* 0x0000000203037824 */ /* 0x000fe200078e00ff */
[----:B---3--:R-:W-:-:S02]  /*4640*/  SEL R6, RZ, 0x1, P1 ;  /* 0x00000001ff067807 */ /* 0x008fc40000800000 */
[----:B------:R-:W-:Y:S02]  /*4650*/  CS2R R98, SRZ ;  /* 0x0000000000627805 */ /* 0x000fe4000001ff00 */
[-C--:B------:R-:W-:Y:S02]  /*4660*/  ISETP.GE.AND P1, PT, R4, R205.reuse, PT ;  /* 0x000000cd0400720c */ /* 0x080fe40003f26270 */
[----:B------:R-:W-:Y:S02]  /*4670*/  CS2R R96, SRZ ;  /* 0x0000000000607805 */ /* 0x000fe4000001ff00 */
[----:B------:R-:W-:Y:S02]  /*4680*/  ISETP.GE.AND P0, PT, R14, R205, PT ;  /* 0x000000cd0e00720c */ /* 0x000fe40003f06270 */
[----:B------:R-:W-:Y:S02]  /*4690*/  CS2R R38, SRZ ;  /* 0x0000000000267805 */ /* 0x000fe4000001ff00 */
[----:B------:R-:W-:-:S02]  /*46a0*/  LEA.HI.SX32 R224, R224, 0xfffffffd, 0x1b ;  /* 0xfffffffde0e07811 */ /* 0x000fc400078fdaff */
[----:B------:R-:W-:Y:S02]  /*46b0*/  CS2R R36, SRZ ;  /* 0x0000000000247805 */ /* 0x000fe4000001ff00 */
[----:B------:R-:W-:Y:S02]  /*46c0*/  LOP3.LUT R6, R3, 0x2, R6, 0xe2, !PT ;  /* 0x0000000203067812 */ /* 0x000fe400078ee206 */
[----:B-1----:R-:W-:Y:S02]  /*46d0*/  CS2R R34, SRZ ;  /* 0x0000000000227805 */ /* 0x002fe4000001ff00 */
[----:B------:R-:W-:Y:S02]  /*46e0*/  SEL R4, RZ, 0x4, P1 ;  /* 0x00000004ff047807 */ /* 0x000fe40000800000 */
[----:B------:R-:W-:Y:S02]  /*46f0*/  CS2R R32, SRZ ;  /* 0x0000000000207805 */ /* 0x000fe4000001ff00 */
[----:B------:R-:W-:Y:S01]  /*4700*/  SEL R3, RZ, 0x8, P0 ;  /* 0x00000008ff037807 */ /* 0x000fe20000000000 */
[----:B------:R-:W-:-:S04]  /*4710*/  DEPBAR.LE SB0, 0x2 ;  /* 0x000080800000791a */ /* 0x000fc80000000000 */
[----:B------:R-:W-:Y:S02]  /*4720*/  ISETP.NE.AND P1, PT, R224, RZ, PT ;  /* 0x000000ffe000720c */ /* 0x000fe40003f25270 */
[----:B------:R-:W-:Y:S02]  /*4730*/  CS2R R106, SRZ ;  /* 0x00000000006a7805 */ /* 0x000fe4000001ff00 */
[----:B------:R-:W-:Y:S02]  /*4740*/  LOP3.LUT R3, R3, R4, R6, 0xfe, !PT ;  /* 0x0000000403037212 */ /* 0x000fe400078efe06 */
[----:B------:R-:W-:Y:S02]  /*4750*/  CS2R R104, SRZ ;  /* 0x0000000000687805 */ /* 0x000fe4000001ff00 */
[----:B------:R-:W-:Y:S02]  /*4760*/  SEL R222, R15, RZ, P1 ;  /* 0x000000ff0fde7207 */ /* 0x000fe40000800000 */
[----:B------:R-:W-:-:S02]  /*4770*/  CS2R R94, SRZ ;  /* 0x00000000005e7805 */ /* 0x000fc4000001ff00 */
[----:B------:R-:W-:Y:S02]  /*4780*/  ISETP.GE.AND P0, PT, R13, 0x20, PT ;  /* 0x000000200d00780c */ /* 0x000fe40003f06270 */
[----:B------:R-:W-:Y:S02]  /*4790*/  CS2R R92, SRZ ;  /* 0x00000000005c7805 */ /* 0x000fe4000001ff00 */
[----:B------:R-:W-:Y:S01]  /*47a0*/  LOP3.LUT R222, R3, R222, RZ, 0xc0, !PT ;  /* 0x000000de03de7212 */ /* 0x000fe200078ec0ff */
[----:B------:R-:W-:Y:S01]  /*47b0*/  VIADD R3, R12, UR16 ;  /* 0x000000100c037c36 */ /* 0x000fe20008000000 */
[C---:B------:R-:W-:Y:S01]  /*47c0*/  LEA R136, R2.reuse, UR4, 0x4 ;  /* 0x0000000402887c11 */ /* 0x040fe2000f8e20ff */
[----:B------:R-:W-:Y:S01]  /*47d0*/  BAR.SYNC.DEFER_BLOCKING 0x0 ;  /* 0x0000000000007b1d */ /* 0x000fe20000010000 */
[----:B------:R-:W-:Y:S01]  /*47e0*/  VIADD R2, R2, UR15 ;  /* 0x0000000f02027c36 */ /* 0x000fe20008000000 */
[----:B------:R-:W-:Y:S02]  /*47f0*/  LEA R132, R12, UR5, 0x4 ;  /* 0x000000050c847c11 */ /* 0x000fe4000f8e20ff */
[----:B------:R-:W-:-:S02]  /*4800*/  CS2R R42, SRZ ;  /* 0x00000000002a7805 */ /* 0x000fc4000001ff00 */
[----:B------:R-:W-:Y:S02]  /*4810*/  LEA R3, R3, UR14, 0x4 ;  /* 0x0000000e03037c11 */ /* 0x000fe4000f8e20ff */
[----:B------:R-:W-:Y:S02]  /*4820*/  CS2R R40, SRZ ;  /* 0x0000000000287805 */ /* 0x000fe4000001ff00 */
[----:B------:R-:W-:Y:S02]  /*4830*/  LEA R2, R2, UR14, 0x4 ;  /* 0x0000000e02027c11 */ /* 0x000fe4000f8e20ff */
        /* <DEDUP_REMOVED lines=17> */
[----:B------:R-:W1:Y:S01]  /*4950*/  LDSM.16.M88.4 R132, [R132] ;  /* 0x000000008484783b */ /* 0x000e620000000200 */
[----:B------:R-:W-:Y:S02]  /*4960*/  CS2R R20, SRZ ;  /* 0x0000000000147805 */ /* 0x000fe4000001ff00 */
[----:B------:R-:W-:Y:S02]  /*4970*/  CS2R R118, SRZ ;  /* 0x0000000000767805 */ /* 0x000fe4000001ff00 */
[----:B------:R-:W-:Y:S01]  /*4980*/  CS2R R116, SRZ ;  /* 0x0000000000747805 */ /* 0x000fe2000001ff00 */
[----:B------:R2:W3:Y:S01]  /*4990*/  LDSM.16.M88.4 R152, [R3+0x1000] ;  /* 0x001000000398783b */ /* 0x0004e20000000200 */
[----:B------:R-:W-:-:S02]  /*49a0*/  CS2R R82, SRZ ;  /* 0x0000000000527805 */ /* 0x000fc4000001ff00 */
[----:B------:R-:W-:Y:S02]  /*49b0*/  CS2R R80, SRZ ;  /* 0x0000000000507805 */ /* 0x000fe4000001ff00 */
[----:B------:R-:W-:Y:S01]  /*49c0*/  CS2R R54, SRZ ;  /* 0x0000000000367805 */ /* 0x000fe2000001ff00 */
[----:B------:R2:W4:Y:S01]  /*49d0*/  LDSM.16.M88.4 R156, [R3+0x2000] ;  /* 0x00200000039c783b */ /* 0x0005220000000200 */
[----:B------:R-:W-:Y:S02]  /*49e0*/  CS2R R52, SRZ ;  /* 0x0000000000347805 */ /* 0x000fe4000001ff00 */
[----:B------:R-:W-:Y:S02]  /*49f0*/  CS2R R18, SRZ ;  /* 0x0000000000127805 */ /* 0x000fe4000001ff00 */
[----:B------:R-:W-:Y:S01]  /*4a00*/  CS2R R16, SRZ ;  /* 0x0000000000107805 */ /* 0x000fe2000001ff00 */
[----:B------:R2:W1:Y:S01]  /*4a10*/  LDSM.16.M88.4 R160, [R3+0x3000] ;  /* 0x0030000003a0783b */ /* 0x0004620000000200 */
[----:B------:R-:W-:-:S02]  /*4a20*/  CS2R R122, SRZ ;  /* 0x00000000007a7805 */ /* 0x000fc4000001ff00 */
[----:B------:R-:W-:Y:S02]  /*4a30*/  CS2R R120, SRZ ;  /* 0x0000000000787805 */ /* 0x000fe4000001ff00 */
[----:B------:R-:W-:Y:S01]  /*4a40*/  CS2R R78, SRZ ;  /* 0x00000000004e7805 */ /* 0x000fe2000001ff00 */
[----:B------:R-:W1:Y:S01]  /*4a50*/  LDSM.16.M88.4 R136, [R136] ;  /* 0x000000008888783b */ /* 0x000e620000000200 */
[----:B------:R-:W-:Y:S02]  /*4a60*/  CS2R R76, SRZ ;  /* 0x00000000004c7805 */ /* 0x000fe4000001ff00 */
[----:B------:R-:W-:Y:S02]  /*4a70*/  CS2R R58, SRZ ;  /* 0x00000000003a7805 */ /* 0x000fe4000001ff00 */
[----:B------:R-:W-:Y:S01]  /*4a80*/  CS2R R56, SRZ ;  /* 0x0000000000387805 */ /* 0x000fe2000001ff00 */
[----:B------:R2:W1:Y:S01]  /*4a90*/  LDSM.16.M88.4 R140, [R2+0x9000] ;  /* 0x00900000028c783b */ /* 0x0004620000000200 */
[----:B------:R-:W-:-:S02]  /*4aa0*/  CS2R R14, SRZ ;  /* 0x00000000000e7805 */ /* 0x000fc4000001ff00 */
[----:B------:R-:W-:Y:S02]  /*4ab0*/  CS2R R12, SRZ ;  /* 0x00000000000c7805 */ /* 0x000fe4000001ff00 */
[----:B------:R-:W-:Y:S01]  /*4ac0*/  CS2R R126, SRZ ;  /* 0x00000000007e7805 */ /* 0x000fe2000001ff00 */
[----:B------:R2:W1:Y:S01]  /*4ad0*/  LDSM.16.M88.4 R144, [R2+0xa000] ;  /* 0x00a000000290783b */ /* 0x0004620000000200 */
[----:B------:R-:W-:Y:S02]  /*4ae0*/  CS2R R124, SRZ ;  /* 0x00000000007c7805 */ /* 0x000fe4000001ff00 */
[----:B------:R-:W-:Y:S02]  /*4af0*/  CS2R R74, SRZ ;  /* 0x00000000004a7805 */ /* 0x000fe4000001ff00 */
[----:B------:R-:W-:Y:S01]  /*4b00*/  CS2R R72, SRZ ;  /* 0x0000000000487805 */ /* 0x000fe2000001ff00 */
[----:B------:R2:W1:Y:S01]  /*4b10*/  LDSM.16.M88.4 R148, [R2+0xb000] ;  /* 0x00b000000294783b */ /* 0x0004620000000200 */
        /* <DEDUP_REMOVED lines=12> */
[----:B------:R-:W-:Y:S01]  /*4be0*/  SEL R223, R223, RZ, P1 ;  /* 0x000000ffdfdf7207 */ /* 0x000fe20000800000 */
[----:B--234-:R-:W-:Y:S06]  /*4bf0*/  @!P0 BRA `(.L_x_55) ;  /* 0x0000001800d88947 */ /* 0x01cfec0003800000 */
[----:B------:R-:W-:Y:S01]  /*4c00*/  MOV R103, RZ ;  /* 0x000000ff00677202 */ /* 0x000fe20000000f00 */
[----:B------:R-:W-:Y:S01]  /*4c10*/  UMOV UR21, URZ ;  /* 0x0000003f00157c82 */ /* 0x000fe20008000000 */
[----:B------:R-:W-:Y:S01]  /*4c20*/  UMOV UR20, 0x3 ;  /* 0x0000000300147882 */ /* 0x000fe20000000000 */
[----:B------:R-:W-:Y:S01]  /*4c30*/  UMOV UR16, 0x180 ;  /* 0x0000018000107882 */ /* 0x000fe20000000000 */
[----:B------:R-:W-:-:S05]  /*4c40*/  UMOV UR15, 0x180 ;  /* 0x00000180000f7882 */ /* 0x000fca0000000000 */
.L_x_73:
[C---:B-1-3--:R-:W-:Y:S01]  /*4c50*/  HMMA.16816.F32 R4, R132.reuse, R136, R4 ;  /* 0x000000888404723c */ /* 0x04afe20000001804 */
[----:B------:R-:W1:Y:S01]  /*4c60*/  S2R R0, SR_TID.X ;  /* 0x0000000000007919 */ /* 0x000e620000002100 */
[----:B------:R-:W-:Y:S01]  /*4c70*/  UMOV UR13, UR5 ;  /* 0x00000005000d7c82 */ /* 0x000fe20008000000 */
[----:B------:R-:W-:Y:S01]  /*4c80*/  UMOV UR12, UR4 ;  /* 0x00000004000c7c82 */ /* 0x000fe20008000000 */
[----:B------:R-:W-:Y:S01]  /*4c90*/  UMOV UR11, UR16 ;  /* 0x00000010000b7c82 */ /* 0x000fe20008000000 */
[----:B------:R-:W-:Y:S01]  /*4ca0*/  UMOV UR10, UR15 ;  /* 0x0000000f000a7c82 */ /* 0x000fe20008000000 */
[C---:B------:R-:W-:Y:S06]  /*4cb0*/  HMMA.16816.F32 R8, R132.reuse, R138, R8 ;  /* 0x0000008a8408723c */ /* 0x040fec0000001808 */
[C---:B------:R-:W-:Y:S06]  /*4cc0*/  HMMA.16816.F32 R12, R132.reuse, R140, R12 ;  /* 0x0000008c840c723c */ /* 0x040fec000000180c */
[C---:B------:R-:W-:Y:S06]  /*4cd0*/  HMMA.16816.F32 R16, R132.reuse, R142, R16 ;  /* 0x0000008e8410723c */ /* 0x040fec0000001810 */
[C---:B------:R-:W-:Y:S06]  /*4ce0*/  HMMA.16816.F32 R20, R132.reuse, R144, R20 ;  /* 0x000000908414723c */ /* 0x040fec0000001814 */
[C---:B------:R-:W-:Y:S05]  /*4cf0*/  HMMA.16816.F32 R24, R132.reuse, R146, R24 ;  /* 0x000000928418723c */ /* 0x040fea0000001818 */
[C---:B-1----:R-:W-:Y:S01]  /*4d00*/  LOP3.LUT R165, R0.reuse, 0x7, RZ, 0xc0, !PT ;  /* 0x0000000700a57812 */ /* 0x042fe200078ec0ff */
[C---:B------:R-:W-:Y:S05]  /*4d10*/  HMMA.16816.F32 R28, R132.reuse, R148, R28 ;  /* 0x00000094841c723c */ /* 0x040fea000000181c */
[----:B------:R-:W-:Y:S01]  /*4d20*/  SHF.R.U32.HI R164, RZ, 0x1, R165 ;  /* 0x00000001ffa47819 */ /* 0x000fe200000116a5 */
[-C--:B------:R-:W-:Y:S05]  /*4d30*/  HMMA.16816.F32 R32, R132, R150.reuse, R32 ;  /* 0x000000968420723c */ /* 0x080fea0000001820 */
[----:B------:R-:W-:Y:S01]  /*4d40*/  IMAD.SHL.U32 R166, R0, 0x4, RZ ;  /* 0x0000000400a67824 */ /* 0x000fe200078e00ff */
[C---:B------:R-:W-:Y:S05]  /*4d50*/  HMMA.16816.F32 R36, R152.reuse, R150, R36 ;  /* 0x000000969824723c */ /* 0x040fea0000001824 */
[----:B------:R-:W-:Y:S01]  /*4d60*/  LOP3.LUT R166, R166, 0x4, RZ, 0xc0, !PT ;  /* 0x00000004a6a67812 */ /* 0x000fe200078ec0ff */
[C---:B------:R-:W-:Y:S05]  /*4d70*/  HMMA.16816.F32 R40, R152.reuse, R148, R40 ;  /* 0x000000949828723c */ /* 0x040fea0000001828 */
[C---:B--2---:R-:W-:Y:S01]  /*4d80*/  LOP3.LUT R3, R0.reuse, 0x6, RZ, 0xc0, !PT ;  /* 0x0000000600037812 */ /* 0x044fe200078ec0ff */
[C---:B------:R-:W-:Y:S05]  /*4d90*/  HMMA.16816.F32 R44, R152.reuse, R146, R44 ;  /* 0x00000092982c723c */ /* 0x040fea000000182c */
[----:B------:R-:W-:Y:S01]  /*4da0*/  SHF.R.U32.HI R3, RZ, 0x1, R3 ;  /* 0x00000001ff037819 */ /* 0x000fe20000011603 */
[C---:B------:R-:W-:Y:S05]  /*4db0*/  HMMA.16816.F32 R48, R152.reuse, R144, R48 ;  /* 0x000000909830723c */ /* 0x040fea0000001830 */
[----:B------:R-:W-:Y:S01]  /*4dc0*/  LOP3.LUT R167, R0, 0x1f, RZ, 0xc0, !PT ;  /* 0x0000001f00a77812 */ /* 0x000fe200078ec0ff */
[C---:B------:R-:W-:Y:S05]  /*4dd0*/  HMMA.16816.F32 R52, R152.reuse, R142, R52 ;  /* 0x0000008e9834723c */ /* 0x040fea0000001834 */
[----:B------:R-:W-:Y:S01]  /*4de0*/  SHF.R.U32.HI R167, RZ, 0x4, R167 ;  /* 0x00000004ffa77819 */ /* 0x000fe200000116a7 */
[C---:B------:R-:W-:Y:S05]  /*4df0*/  HMMA.16816.F32 R56, R152.reuse, R140, R56 ;  /* 0x0000008c9838723c */ /* 0x040fea0000001838 */
[----:B------:R-:W-:Y:S01]  /*4e00*/  LOP3.LUT R3, R166, R167, R3, 0xf6, !PT ;  /* 0x000000a7a6037212 */ /* 0x000fe200078ef603 */
[C---:B------:R-:W-:Y:S05]  /*4e10*/  HMMA.16816.F32 R60, R152.reuse, R138, R60 ;  /* 0x0000008a983c723c */ /* 0x040fea000000183c */
[----:B------:R-:W-:Y:S01]  /*4e20*/  IMAD.SHL.U32 R2, R0, 0x10, RZ ;  /* 0x0000001000027824 */ /* 0x000fe200078e00ff */
[-C--:B------:R-:W-:Y:S05]  /*4e30*/  HMMA.16816.F32 R64, R152, R136.reuse, R64 ;  /* 0x000000889840723c */ /* 0x080fea0000001840 */
[----:B------:R-:W-:Y:S01]  /*4e40*/  LOP3.LUT R3, R3, 0xe0, R2, 0xf8, !PT ;  /* 0x000000e003037812 */ /* 0x000fe200078ef802 */
[C---:B------:R-:W-:Y:S05]  /*4e50*/  HMMA.16816.F32 R68, R156.reuse, R136, R68 ;  /* 0x000000889c44723c */ /* 0x040fea0000001844 */
[----:B------:R-:W-:Y:S01]  /*4e60*/  IMAD.SHL.U32 R2, R167, 0x8, RZ ;  /* 0x00000008a7027824 */ /* 0x000fe200078e00ff */
[C---:B------:R-:W-:Y:S05]  /*4e70*/  HMMA.16816.F32 R72, R156.reuse, R138, R72 ;  /* 0x0000008a9c48723c */ /* 0x040fea0000001848 */
[----:B------:R-:W-:Y:S01]  /*4e80*/  LOP3.LUT R2, R2, 0xfffffff8, R165, 0xe2, !PT ;  /* 0xfffffff802027812 */ /* 0x000fe200078ee2a5 */
[C---:B------:R-:W-:Y:S05]  /*4e90*/  HMMA.16816.F32 R76, R156.reuse, R140, R76 ;  /* 0x0000008c9c4c723c */ /* 0x040fea000000184c */
[----:B------:R-:W-:Y:S01]  /*4ea0*/  SHF.R.U32.HI R167, RZ, 0x3, R0 ;  /* 0x00000003ffa77819 */ /* 0x000fe20000011600 */
[C---:B------:R-:W-:Y:S05]  /*4eb0*/  HMMA.16816.F32 R80, R156.reuse, R142, R80 ;  /* 0x0000008e9c50723c */ /* 0x040fea0000001850 */
[----:B------:R-:W-:Y:S01]  /*4ec0*/  LOP3.LUT R167, R164, 0x1, R167, 0x78, !PT ;  /* 0x00000001a4a77812 */ /* 0x000fe200078e78a7 */
[C---:B------:R-:W-:Y:S05]  /*4ed0*/  HMMA.16816.F32 R84, R156.reuse, R144, R84 ;  /* 0x000000909c54723c */ /* 0x040fea0000001854 */
[----:B------:R-:W-:Y:S01]  /*4ee0*/  LOP3.LUT R167, R167, R166, RZ, 0xfc, !PT ;  /* 0x000000a6a7a77212 */ /* 0x000fe200078efcff */
[C---:B------:R-:W-:Y:S05]  /*4ef0*/  HMMA.16816.F32 R88, R156.reuse, R146, R88 ;  /* 0x000000929c58723c */ /* 0x040fea0000001858 */
[----:B------:R-:W-:Y:S01]  /*4f00*/  IMAD.SHL.U32 R2, R2, 0x10, RZ ;  /* 0x0000001002027824 */ /* 0x000fe200078e00ff */
[C---:B------:R-:W-:Y:S05]  /*4f10*/  HMMA.16816.F32 R92, R156.reuse, R148, R92 ;  /* 0x000000949c5c723c */ /* 0x040fea000000185c */
[----:B------:R-:W-:Y:S01]  /*4f20*/  LOP3.LUT R2, R167, 0x1e0, R2, 0xf8, !PT ;  /* 0x000001e0a7027812 */ /* 0x000fe200078ef802 */
[-C--:B------:R-:W-:Y:S05]  /*4f30*/  HMMA.16816.F32 R96, R156, R150.reuse, R96 ;  /* 0x000000969c60723c */ /* 0x080fea0000001860 */
[----:B------:R-:W-:Y:S01]  /*4f40*/  IMAD.SHL.U32 R3, R3, 0x10, RZ ;  /* 0x0000001003037824 */ /* 0x000fe200078e00ff */
[C---:B------:R-:W-:Y:S05]  /*4f50*/  HMMA.16816.F32 R100, R160.reuse, R150, R100 ;  /* 0x00000096a064723c */ /* 0x040fea0000001864 */
[----:B------:R-:W-:Y:S01]  /*4f60*/  LOP3.LUT R197, R3, 0x20, RZ, 0x3c, !PT ;  /* 0x0000002003c57812 */ /* 0x000fe200078e3cff */
[----:B------:R-:W-:Y:S01]  /*4f70*/  IMAD.SHL.U32 R2, R2, 0x10, RZ ;  /* 0x0000001002027824 */ /* 0x000fe200078e00ff */
[C---:B------:R-:W-:Y:S03]  /*4f80*/  HMMA.16816.F32 R104, R160.reuse, R148, R104 ;  /* 0x00000094a068723c */ /* 0x040fe60000001868 */
[----:B------:R1:W2:Y:S01]  /*4f90*/  LDSM.16.M88.4 R164, [R197+UR5] ;  /* 0x00000005c5a4783b */ /* 0x0002a20008000200 */
[----:B------:R-:W-:Y:S02]  /*4fa0*/  LOP3.LUT R196, R2, 0x20, RZ, 0x3c, !PT ;  /* 0x0000002002c47812 */ /* 0x000fe400078e3cff */
[C---:B------:R-:W-:Y:S05]  /*4fb0*/  HMMA.16816.F32 R108, R160.reuse, R146, R108 ;  /* 0x00000092a06c723c */ /* 0x040fea000000186c */
[----:B------:R1:W2:Y:S01]  /*4fc0*/  LDSM.16.M88.4 R184, [R197+UR5+0x1000] ;  /* 0x00100005c5b8783b */ /* 0x0002a20008000200 */
[C---:B------:R-:W-:Y:S06]  /*4fd0*/  HMMA.16816.F32 R112, R160.reuse, R144, R112 ;  /* 0x00000090a070723c */ /* 0x040fec0000001870 */
[C---:B------:R-:W-:Y:S01]  /*4fe0*/  HMMA.16816.F32 R116, R160.reuse, R142, R116 ;  /* 0x0000008ea074723c */ /* 0x040fe20000001874 */
[----:B------:R1:W2:Y:S05]  /*4ff0*/  LDSM.16.M88.4 R188, [R197+UR5+0x2000] ;  /* 0x00200005c5bc783b */ /* 0x0002aa0008000200 */
[C---:B------:R-:W-:Y:S03]  /*5000*/  HMMA.16816.F32 R120, R160.reuse, R140, R120 ;  /* 0x0000008ca078723c */ /* 0x040fe60000001878 */
[----:B------:R1:W2:Y:S03]  /*5010*/  LDSM.16.M88.4 R192, [R197+UR5+0x3000] ;  /* 0x00300005c5c0783b */ /* 0x0002a60008000200 */
[C---:B------:R-:W-:Y:S05]  /*5020*/  HMMA.16816.F32 R124, R160.reuse, R138, R124 ;  /* 0x0000008aa07c723c */ /* 0x040fea000000187c */
[----:B------:R1:W2:Y:S01]  /*5030*/  LDSM.16.M88.4 R168, [R196+UR4] ;  /* 0x00000004c4a8783b */ /* 0x0002a20008000200 */
[----:B------:R-:W-:Y:S07]  /*5040*/  HMMA.16816.F32 R128, R160, R136, R128 ;  /* 0x00000088a080723c */ /* 0x000fee0000001880 */
[----:B------:R1:W2:Y:S08]  /*5050*/  LDSM.16.M88.4 R172, [R196+UR4+0x1000] ;  /* 0x00100004c4ac783b */ /* 0x0002b00008000200 */
[----:B------:R1:W2:Y:S08]  /*5060*/  LDSM.16.M88.4 R176, [R196+UR4+0x2000] ;  /* 0x00200004c4b0783b */ /* 0x0002b00008000200 */
[----:B------:R1:W2:Y:S01]  /*5070*/  LDSM.16.M88.4 R180, [R196+UR4+0x3000] ;  /* 0x00300004c4b4783b */ /* 0x0002a20008000200 */
[----:B------:R-:W-:Y:S05]  /*5080*/  @!P2 BRA `(.L_x_56) ;  /* 0x00000000006ca947 */ /* 0x000fea0003800000 */
[----:B------:R-:W3:Y:S01]  /*5090*/  LDC R134, c[0x0][0x374] ;  /* 0x0000dd00ff867b82 */ /* 0x000ee20000000800 */
[----:B------:R-:W-:Y:S02]  /*50a0*/  IADD3 R145, R221, R214, RZ ;  /* 0x000000d6dd917210 */ /* 0x000fe40007ffe0ff */
[----:B---3--:R-:W-:Y:S04]  /*50b0*/  IABS R135, R134 ;  /* 0x0000008600877213 */ /* 0x008fe80000000000 */
[----:B------:R-:W3:Y:S10]  /*50c0*/  I2F.RP R138, R135 ;  /* 0x00000087008a7306 */ /* 0x000ef40000209400 */
[----:B---3--:R-:W3:Y:S02]  /*50d0*/  MUFU.RCP R132, R138 ;  /* 0x0000008a00847308 */ /* 0x008ee40000001000 */
[----:B---3--:R-:W-:Y:S08]  /*50e0*/  VIADD R136, R132, 0xffffffe ;  /* 0x0ffffffe84887836 */ /* 0x008ff00000000000 */
[----:B------:R-:W3:Y:S02]  /*50f0*/  F2I.FTZ.U32.TRUNC.NTZ R137, R136 ;  /* 0x0000008800897305 */ /* 0x000ee4000021f000 */
[--C-:B---3--:R-:W-:Y:S02]  /*5100*/  IMAD.MOV R132, RZ, RZ, -R137.reuse ;  /* 0x000000ffff847224 */ /* 0x108fe400078e0a89 */
[----:B------:R-:W-:Y:S02]  /*5110*/  IMAD.MOV.U32 R136, RZ, RZ, RZ ;  /* 0x000000ffff887224 */ /* 0x000fe400078e00ff */
[----:B------:R-:W-:Y:S01]  /*5120*/  IMAD R133, R132, R135, RZ ;  /* 0x0000008784857224 */ /* 0x000fe200078e02ff */
[----:B------:R-:W-:Y:S03]  /*5130*/  IABS R132, R145 ;  /* 0x0000009100847213 */ /* 0x000fe60000000000 */
[----:B------:R-:W-:Y:S06]  /*5140*/  IMAD.HI.U32 R137, R137, R133, R136 ;  /* 0x0000008589897227 */ /* 0x000fec00078e0088 */
[----:B------:R-:W-:Y:S05]  /*5150*/  IMAD.HI.U32 R137, R137, R132, RZ ;  /* 0x0000008489897227 */ /* 0x000fea00078e00ff */
[----:B------:R-:W-:Y:S05]  /*5160*/  IADD3 R133, -R137, RZ, RZ ;  /* 0x000000ff89857210 */ /* 0x000fea0007ffe1ff */
[C---:B------:R-:W-:Y:S05]  /*5170*/  IMAD R132, R135.reuse, R133, R132 ;  /* 0x0000008587847224 */ /* 0x040fea00078e0284 */
[----:B------:R-:W-:Y:S11]  /*5180*/  ISETP.GT.U32.AND P0, PT, R135, R132, PT ;  /* 0x000000848700720c */ /* 0x000ff60003f04070 */
[----:B------:R-:W-:Y:S02]  /*5190*/  @!UPT UIADD3 URZ, URZ, URZ, URZ ;  /* 0x0000003f3f3ff290 */ /* 0x000fe4000fffe03f */
[----:B------:R-:W-:Y:S01]  /*51a0*/  @!P0 IADD3 R137, R137, 0x1, RZ ;  /* 0x0000000189898810 */ /* 0x000fe20007ffe0ff */
[----:B------:R-:W-:Y:S01]  /*51b0*/  @!P0 IMAD.IADD R132, R132, 0x1, -R135 ;  /* 0x0000000184848824 */ /* 0x000fe200078e0a87 */
[----:B------:R-:W-:Y:S04]  /*51c0*/  ISETP.NE.AND P0, PT, R134, RZ, PT ;  /* 0x000000ff8600720c */ /* 0x000fe80003f05270 */
[----:B------:R-:W-:Y:S02]  /*51d0*/  ISETP.GE.U32.AND P3, PT, R132, R135, PT ;  /* 0x000000878400720c */ /* 0x000fe40003f66070 */
[-C--:B------:R-:W-:Y:S04]  /*51e0*/  LOP3.LUT R132, R145, R134.reuse, RZ, 0x3c, !PT ;  /* 0x0000008691847212 */ /* 0x080fe800078e3cff */
[----:B------:R-:W-:Y:S07]  /*51f0*/  ISETP.GE.AND P1, PT, R132, RZ, PT ;  /* 0x000000ff8400720c */ /* 0x000fee0003f26270 */
[----:B------:R-:W-:Y:S06]  /*5200*/  @P3 VIADD R137, R137, 0x1 ;  /* 0x0000000189893836 */ /* 0x000fec0000000000 */
[----:B------:R-:W-:Y:S02]  /*5210*/  @!P1 IADD3 R137, -R137, RZ, RZ ;  /* 0x000000ff89899210 */ /* 0x000fe40007ffe1ff */
[----:B------:R-:W-:Y:S01]  /*5220*/  @!P0 LOP3.LUT R137, RZ, R134, RZ, 0x33, !PT ;  /* 0x00000086ff898212 */ /* 0x000fe200078e33ff */
[----:B------:R-:W-:Y:S06]  /*5230*/  BRA `(.L_x_57) ;  /* 0x0000000000087947 */ /* 0x000fec0003800000 */
.L_x_56:
[----:B------:R-:W-:Y:S04]  /*5240*/  IADD3 R145, R221, R214, RZ ;  /* 0x000000d6dd917210 */ /* 0x000fe80007ffe0ff */
[----:B------:R-:W-:Y:S07]  /*5250*/  SHF.R.S32.HI R137, RZ, R198, R145 ;  /* 0x000000c6ff897219 */ /* 0x000fee0000011491 */
.L_x_57:
[----:B------:R-:W3:Y:S01]  /*5260*/  LDC R205, c[0x0][0x374] ;  /* 0x0000dd00ffcd7b82 */ /* 0x000ee20000000800 */
[----:B------:R-:W3:Y:S01]  /*5270*/  SHFL.IDX PT, R132, R203, R137, 0x1f ;  /* 0x00001f89cb847589 */ /* 0x000ee200000e0000 */
[----:B------:R-:W-:Y:S02]  /*5280*/  IMAD.MOV R133, RZ, RZ, -R137 ;  /* 0x000000ffff857224 */ /* 0x000fe400078e0a89 */
[----:B------:R-:W-:Y:S02]  /*5290*/  VIADD R136, R220, UR15 ;  /* 0x0000000fdc887c36 */ /* 0x000fe40008000000 */
[----:B---3--:R-:W-:Y:S01]  /*52a0*/  IMAD R132, R205, R133, R132 ;  /* 0x00000085cd847224 */ /* 0x008fe200078e0284 */
[----:B------:R-:W-:Y:S04]  /*52b0*/  LOP3.LUT R133, R223, 0x1, RZ, 0xc0, !PT ;  /* 0x00000001df857812 */ /* 0x000fe800078ec0ff */
[C---:B------:R-:W-:Y:S02]  /*52c0*/  LEA R134, P0, R132.reuse, RZ, 0x1 ;  /* 0x000000ff84867211 */ /* 0x040fe400078008ff */
[C---:B------:R-:W-:Y:S02]  /*52d0*/  ISETP.GE.AND P1, PT, R132.reuse, RZ, PT ;  /* 0x000000ff8400720c */ /* 0x040fe40003f26270 */
[----:B------:R-:W-:Y:S02]  /*52e0*/  LEA.HI.X.SX32 R135, R132, RZ, 0x1, P0 ;  /* 0x000000ff84877211 */ /* 0x000fe400000f0eff */
[----:B------:R-:W-:Y:S02]  /*52f0*/  LOP3.LUT R132, R134, 0xfffffff0, RZ, 0xc0, !PT ;  /* 0xfffffff086847812 */ /* 0x000fe400078ec0ff */
[----:B------:R-:W-:Y:S02]  /*5300*/  ISETP.NE.U32.OR P1, PT, R133, 0x1, !P1 ;  /* 0x000000018500780c */ /* 0x000fe40004f25470 */
[----:B------:R-:W-:Y:S05]  /*5310*/  IADD3 R138, P0, R211, R132, RZ ;  /* 0x00000084d38a7210 */ /* 0x000fea0007f1e0ff */
[----:B------:R-:W-:Y:S06]  /*5320*/  IMAD.X R139, R135, 0x1, R210, P0 ;  /* 0x00000001878b7824 */ /* 0x000fec00000e06d2 */
[----:B------:R-:W-:Y:S01]  /*5330*/  @!PT LDS RZ, [RZ] ;  /* 0x00000000fffff984 */ /* 0x000fe20000000800 */
[----:B------:R-:W-:Y:S01]  /*5340*/  @!PT LDS RZ, [RZ] ;  /* 0x00000000fffff984 */ /* 0x000fe20000000800 */
[----:B------:R3:W-:Y:S01]  /*5350*/  LDGSTS.E.BYPASS.LTC128B.128 [R136], desc[UR18][R138.64], !P1 ;  /* 0x000000008a887fae */ /* 0x0007e2000c901d52 */
[----:B------:R-:W-:Y:S05]  /*5360*/  @!P2 BRA `(.L_x_58) ;  /* 0x000000000064a947 */ /* 0x000fea0003800000 */
[----:B------:R-:W-:Y:S04]  /*5370*/  IABS R135, R205 ;  /* 0x000000cd00877213 */ /* 0x000fe80000000000 */
[----:B------:R-:W4:Y:S10]  /*5380*/  I2F.RP R134, R135 ;  /* 0x0000008700867306 */ /* 0x000f340000209400 */
[----:B----4-:R-:W3:Y:S02]  /*5390*/  MUFU.RCP R132, R134 ;  /* 0x0000008600847308 */ /* 0x010ee40000001000 */
[----:B---3--:R-:W-:Y:S08]  /*53a0*/  VIADD R138, R132, 0xffffffe ;  /* 0x0ffffffe848a7836 */ /* 0x008ff00000000000 */
[----:B------:R3:W4:Y:S02]  /*53b0*/  F2I.FTZ.U32.TRUNC.NTZ R139, R138 ;  /* 0x0000008a008b7305 */ /* 0x000724000021f000 */
[----:B---3--:R-:W-:Y:S01]  /*53c0*/  MOV R138, RZ ;  /* 0x000000ff008a7202 */ /* 0x008fe20000000f00 */
[--C-:B----4-:R-:W-:Y:S04]  /*53d0*/  IMAD.MOV R132, RZ, RZ, -R139.reuse ;  /* 0x000000ffff847224 */ /* 0x110fe800078e0a8b */
[----:B------:R-:W-:Y:S01]  /*53e0*/  IMAD R133, R132, R135, RZ ;  /* 0x0000008784857224 */ /* 0x000fe200078e02ff */
[----:B------:R-:W-:Y:S03]  /*53f0*/  IABS R132, R145 ;  /* 0x0000009100847213 */ /* 0x000fe60000000000 */
[----:B------:R-:W-:Y:S06]  /*5400*/  IMAD.HI.U32 R139, R139, R133, R138 ;  /* 0x000000858b8b7227 */ /* 0x000fec00078e008a */
[----:B------:R-:W-:Y:S04]  /*5410*/  IMAD.HI.U32 R139, R139, R132, RZ ;  /* 0x000000848b8b7227 */ /* 0x000fe800078e00ff */
[----:B------:R-:W-:Y:S04]  /*5420*/  IMAD.MOV R133, RZ, RZ, -R139 ;  /* 0x000000ffff857224 */ /* 0x000fe800078e0a8b */
        /* <DEDUP_REMOVED lines=13> */
.L_x_58:
[----:B---3--:R-:W-:Y:S07]  /*5500*/  SHF.R.S32.HI R139, RZ, R198, R145 ;  /* 0x000000c6ff8b7219 */ /* 0x008fee0000011491 */
.L_x_59:
[----:B------:R-:W-:Y:S01]  /*5510*/  LOP3.LUT P5, RZ, R223, 0x2, RZ, 0xc0, !PT ;  /* 0x00000002dfff7812 */ /* 0x000fe200078ac0ff */
[----:B------:R-:W-:Y:S01]  /*5520*/  IMAD.MOV R138, RZ, RZ, -R139 ;  /* 0x000000ffff8a7224 */ /* 0x000fe200078e0a8b */
[----:B------:R3:W4:Y:S01]  /*5530*/  SHFL.IDX PT, R137, R203, R139, 0x1f ;  /* 0x00001f8bcb897589 */ /* 0x00072200000e0000 */
[----:B------:R-:W5:Y:S01]  /*5540*/  LDC.64 R134, c[0x0][0x238] ;  /* 0x00008e00ff867b82 */ /* 0x000f620000000a00 */
[----:B------:R-:W-:Y:S02]  /*5550*/  VIADD R143, R218, UR15 ;  /* 0x0000000fda8f7c36 */ /* 0x000fe40008000000 */
[----:B------:R-:W-:Y:S05]  /*5560*/  VIADD R142, R220, UR16 ;  /* 0x00000010dc8e7c36 */ /* 0x000fea0008000000 */
[----:B------:R-:W1:Y:S01]  /*5570*/  LDC.64 R132, c[0x0][0x268] ;  /* 0x00009a00ff847b82 */ /* 0x000e620000000a00 */
[----:B---3--:R-:W-:Y:S02]  /*5580*/  IMAD.MOV.U32 R139, RZ, RZ, R212 ;  /* 0x000000ffff8b7224 */ /* 0x008fe400078e00d4 */
[----:B----4-:R-:W-:Y:S02]  /*5590*/  IMAD R137, R205, R138, R137 ;  /* 0x0000008acd897224 */ /* 0x010fe400078e0289 */
[----:B------:R-:W-:Y:S03]  /*55a0*/  IMAD.SHL.U32 R138, R222, 0x10, RZ ;  /* 0x00000010de8a7824 */ /* 0x000fe600078e00ff */
[C---:B------:R-:W-:Y:S02]  /*55b0*/  LEA R140, P0, R137.reuse, RZ, 0x1 ;  /* 0x000000ff898c7211 */ /* 0x040fe400078008ff */
[C---:B------:R-:W-:Y:S02]  /*55c0*/  ISETP.LT.OR P5, PT, R137.reuse, RZ, !P5 ;  /* 0x000000ff8900720c */ /* 0x040fe40006fa1670 */
[----:B------:R-:W-:Y:S01]  /*55d0*/  LOP3.LUT R146, R140, 0xfffffff0, RZ, 0xc0, !PT ;  /* 0xfffffff08c927812 */ /* 0x000fe200078ec0ff */
[----:B------:R-:W-:Y:S01]  /*55e0*/  VIADD R140, R218, UR16 ;  /* 0x00000010da8c7c36 */ /* 0x000fe20008000000 */
[----:B------:R-:W-:Y:S01]  /*55f0*/  LEA.HI.X.SX32 R141, R137, RZ, 0x1, P0 ;  /* 0x000000ff898d7211 */ /* 0x000fe200000f0eff */
[----:B------:R-:W-:Y:S01]  /*5600*/  IMAD.SHL.U32 R137, R222, 0x8, RZ ;  /* 0x00000008de897824 */ /* 0x000fe200078e00ff */
[----:B------:R-:W-:Y:S01]  /*5610*/  LOP3.LUT P4, RZ, R138, 0x10, RZ, 0xc0, !PT ;  /* 0x000000108aff7812 */ /* 0x000fe2000788c0ff */
[----:B------:R-:W-:Y:S01]  /*5620*/  IMAD.MOV.U32 R138, RZ, RZ, R213 ;  /* 0x000000ffff8a7224 */ /* 0x000fe200078e00d5 */
[----:B-----5:R-:W-:Y:S02]  /*5630*/  IADD3 R146, P1, P0, R146, R134, R211 ;  /* 0x0000008692927210 */ /* 0x020fe4000783e0d3 */
[----:B------:R-:W-:Y:S02]  /*5640*/  LOP3.LUT P3, RZ, R137, 0x10, RZ, 0xc0, !PT ;  /* 0x0000001089ff7812 */ /* 0x000fe4000786c0ff */
[----:B------:R-:W-:Y:S02]  /*5650*/  IADD3.X R147, R141, R135, R210, P1, P0 ;  /* 0x000000878d937210 */ /* 0x000fe40000fe04d2 */
[----:B-1----:R-:W-:Y:S03]  /*5660*/  IADD3 R148, P0, R213, R132, RZ ;  /* 0x00000084d5947210 */ /* 0x002fe60007f1e0ff */
[----:B------:R-:W-:Y:S01]  /*5670*/  @!PT LDS RZ, [RZ] ;  /* 0x00000000fffff984 */ /* 0x000fe20000000800 */
[----:B------:R-:W-:Y:S01]  /*5680*/  @!PT LDS RZ, [RZ] ;  /* 0x00000000fffff984 */ /* 0x000fe20000000800 */
[----:B------:R1:W-:Y:S02]  /*5690*/  LDGSTS.E.BYPASS.LTC128B.128 [R143], desc[UR18][R146.64], !P5 ;  /* 0x00000000928f7fae */ /* 0x0003e4000e901d52 */
[----:B------:R-:W-:Y:S04]  /*56a0*/  IMAD.X R149, R212, 0x1, R133, P0 ;  /* 0x00000001d4957824 */ /* 0x000fe800000e0685 */
[----:B------:R1:W-:Y:S06]  /*56b0*/  LDGSTS.E.BYPASS.LTC128B.128 [R142+0x8000], desc[UR18][R138.64], P4 ;  /* 0x080000008a8e7fae */ /* 0x0003ec000a101d52 */
[----:B------:R1:W-:Y:S01]  /*56c0*/  LDGSTS.E.BYPASS.LTC128B.128 [R140+0x8000], desc[UR18][R148.64], P3 ;  /* 0x08000000948c7fae */ /* 0x0003e20009901d52 */
[----:B------:R-:W-:Y:S05]  /*56d0*/  @!P2 BRA `(.L_x_60) ;  /* 0x000000000064a947 */ /* 0x000fea0003800000 */
[----:B------:R-:W-:Y:S04]  /*56e0*/  IABS R144, R205 ;  /* 0x000000cd00907213 */ /* 0x000fe80000000000 */
[----:B-1----:R-:W1:Y:S10]  /*56f0*/  I2F.RP R139, R144 ;  /* 0x00000090008b7306 */ /* 0x002e740000209400 */
[----:B-1----:R-:W1:Y:S02]  /*5700*/  MUFU.RCP R137, R139 ;  /* 0x0000008b00897308 */ /* 0x002e640000001000 */
[----:B-1----:R-:W-:Y:S08]  /*5710*/  VIADD R146, R137, 0xffffffe ;  /* 0x0ffffffe89927836 */ /* 0x002ff00000000000 */
[----:B------:R1:W3:Y:S02]  /*5720*/  F2I.FTZ.U32.TRUNC.NTZ R147, R146 ;  /* 0x0000009200937305 */ /* 0x0002e4000021f000 */
[----:B-1----:R-:W-:Y:S01]  /*5730*/  MOV R146, RZ ;  /* 0x000000ff00927202 */ /* 0x002fe20000000f00 */
[--C-:B---3--:R-:W-:Y:S04]  /*5740*/  IMAD.MOV R137, RZ, RZ, -R147.reuse ;  /* 0x000000ffff897224 */ /* 0x108fe800078e0a93 */
        /* <DEDUP_REMOVED lines=18> */
.L_x_60:
[----:B-1----:R-:W-:Y:S07]  /*5870*/  SHF.R.S32.HI R147, RZ, R198, R145 ;  /* 0x000000c6ff937219 */ /* 0x002fee0000011491 */
.L_x_61:
[----:B------:R-:W-:Y:S01]  /*5880*/  LOP3.LUT P3, RZ, R223, 0x4, RZ, 0xc0, !PT ;  /* 0x00000004dfff7812 */ /* 0x000fe2000786c0ff */
[----:B------:R-:W1:Y:S01]  /*5890*/  SHFL.IDX PT, R138, R203, R147, 0x1f ;  /* 0x00001f93cb8a7589 */ /* 0x000e6200000e0000 */
[----:B------:R-:W-:Y:S04]  /*58a0*/  IMAD.MOV R137, RZ, RZ, -R147 ;  /* 0x000000ffff897224 */ /* 0x000fe800078e0a93 */
[----:B-1----:R-:W-:Y:S05]  /*58b0*/  IMAD R138, R205, R137, R138 ;  /* 0x00000089cd8a7224 */ /* 0x002fea00078e028a */
[C---:B------:R-:W-:Y:S02]  /*58c0*/  LEA R150, P0, R138.reuse, RZ, 0x1 ;  /* 0x000000ff8a967211 */ /* 0x040fe400078008ff */
[C---:B------:R-:W-:Y:S02]  /*58d0*/  ISETP.LT.OR P3, PT, R138.reuse, RZ, !P3 ;  /* 0x000000ff8a00720c */ /* 0x040fe40005f61670 */
[----:B------:R-:W-:Y:S02]  /*58e0*/  LEA.HI.X.SX32 R151, R138, RZ, 0x1, P0 ;  /* 0x000000ff8a977211 */ /* 0x000fe400000f0eff */
[-C--:B------:R-:W-:Y:S02]  /*58f0*/  IADD3 R141, P0, R211, R134.reuse, RZ ;  /* 0x00000086d38d7210 */ /* 0x080fe40007f1e0ff */
[----:B------:R-:W-:Y:S03]  /*5900*/  LOP3.LUT R137, R150, 0xfffffff0, RZ, 0xc0, !PT ;  /* 0xfffffff096897812 */ /* 0x000fe600078ec0ff */
[----:B------:R-:W-:Y:S01]  /*5910*/  IMAD.X R138, R210, 0x1, R135, P0 ;  /* 0x00000001d28a7824 */ /* 0x000fe200000e0687 */
[----:B------:R-:W-:Y:S04]  /*5920*/  IADD3 R152, P1, P0, R137, R134, R141 ;  /* 0x0000008689987210 */ /* 0x000fe8000783e08d */
[----:B------:R-:W-:Y:S05]  /*5930*/  IADD3.X R153, R151, R135, R138, P1, P0 ;  /* 0x0000008797997210 */ /* 0x000fea0000fe048a */
[----:B------:R-:W-:Y:S01]  /*5940*/  @!PT LDS RZ, [RZ] ;  /* 0x00000000fffff984 */ /* 0x000fe20000000800 */
[----:B------:R-:W-:Y:S01]  /*5950*/  @!PT LDS RZ, [RZ] ;  /* 0x00000000fffff984 */ /* 0x000fe20000000800 */
[----:B------:R1:W-:Y:S01]  /*5960*/  LDGSTS.E.BYPASS.LTC128B.128 [R136+0x1000], desc[UR18][R152.64], !P3 ;  /* 0x0100000098887fae */ /* 0x0003e2000d901d52 */
[----:B------:R-:W-:Y:S05]  /*5970*/  @!P2 BRA `(.L_x_62) ;  /* 0x000000000068a947 */ /* 0x000fea0003800000 */
[----:B------:R-:W-:Y:S04]  /*5980*/  IABS R139, R205 ;  /* 0x000000cd008b7213 */ /* 0x000fe80000000000 */
[----:B------:R-:W1:Y:S10]  /*5990*/  I2F.RP R144, R139 ;  /* 0x0000008b00907306 */ /* 0x000e740000209400 */
[----:B-1----:R-:W1:Y:S02]  /*59a0*/  MUFU.RCP R136, R144 ;  /* 0x0000009000887308 */ /* 0x002e640000001000 */
[----:B-1----:R-:W-:Y:S08]  /*59b0*/  VIADD R146, R136, 0xffffffe ;  /* 0x0ffffffe88927836 */ /* 0x002ff00000000000 */
[----:B------:R1:W3:Y:S02]  /*59c0*/  F2I.FTZ.U32.TRUNC.NTZ R147, R146 ;  /* 0x0000009200937305 */ /* 0x0002e4000021f000 */
[----:B-1----:R-:W-:Y:S01]  /*59d0*/  MOV R146, RZ ;  /* 0x000000ff00927202 */ /* 0x002fe20000000f00 */
[--C-:B---3--:R-:W-:Y:S04]  /*59e0*/  IMAD.MOV R136, RZ, RZ, -R147.reuse ;  /* 0x000000ffff887224 */ /* 0x108fe800078e0a93 */
[----:B------:R-:W-:Y:S01]  /*59f0*/  IMAD R137, R136, R139, RZ ;  /* 0x0000008b88897224 */ /* 0x000fe200078e02ff */
[----:B------:R-:W-:Y:S02]  /*5a00*/  IABS R136, R145 ;  /* 0x0000009100887213 */ /* 0x000fe40000000000 */
[----:B------:R-:W-:Y:S01]  /*5a10*/  LOP3.LUT R145, R145, R205, RZ, 0x3c, !PT ;  /* 0x000000cd91917212 */ /* 0x000fe200078e3cff */
[----:B------:R-:W-:Y:S03]  /*5a20*/  IMAD.HI.U32 R147, R147, R137, R146 ;  /* 0x0000008993937227 */ /* 0x000fe600078e0092 */
[----:B------:R-:W-:Y:S03]  /*5a30*/  ISETP.GE.AND P1, PT, R145, RZ, PT ;  /* 0x000000ff9100720c */ /* 0x000fe60003f26270 */
        /* <DEDUP_REMOVED lines=8> */
[----:B------:R-:W-:Y:S11]  /*5ac0*/  ISETP.GE.U32.AND P3, PT, R136, R139, PT ;  /* 0x0000008b8800720c */ /* 0x000ff60003f66070 */
[----:B------:R-:W-:Y:S02]  /*5ad0*/  @!UPT UIADD3 URZ, URZ, URZ, URZ ;  /* 0x0000003f3f3ff290 */ /* 0x000fe4000fffe03f */
[----:B------:R-:W-:Y:S05]  /*5ae0*/  @P3 VIADD R147, R147, 0x1 ;  /* 0x0000000193933836 */ /* 0x000fea0000000000 */
[----:B------:R-:W-:Y:S02]  /*5af0*/  @!P1 IADD3 R147, -R147, RZ, RZ ;  /* 0x000000ff93939210 */ /* 0x000fe40007ffe1ff */
[----:B------:R-:W-:Y:S01]  /*5b00*/  @!P0 LOP3.LUT R147, RZ, R205, RZ, 0x33, !PT ;  /* 0x000000cdff938212 */ /* 0x000fe200078e33ff */
[----:B------:R-:W-:Y:S06]  /*5b10*/  BRA `(.L_x_63) ;  /* 0x0000000000047947 */ /* 0x000fec0003800000 */
.L_x_62:
[----:B------:R-:W-:Y:S07]  /*5b20*/  SHF.R.S32.HI R147, RZ, R198, R145 ;  /* 0x000000c6ff937219 */ /* 0x000fee0000011491 */
.L_x_63:
[----:B------:R-:W-:Y:S01]  /*5b30*/  LOP3.LUT P6, RZ, R223, 0x8, RZ, 0xc0, !PT ;  /* 0x00000008dfff7812 */ /* 0x000fe200078cc0ff */
[----:B-1----:R-:W1:Y:S01]  /*5b40*/  SHFL.IDX PT, R136, R203, R147, 0x1f ;  /* 0x00001f93cb887589 */ /* 0x002e6200000e0000 */
[----:B------:R-:W-:Y:S01]  /*5b50*/  IADD3 R141, P4, R141, R134, RZ ;  /* 0x000000868d8d7210 */ /* 0x000fe20007f9e0ff */
[----:B------:R-:W-:Y:S01]  /*5b60*/  IMAD.MOV R137, RZ, RZ, -R147 ;  /* 0x000000ffff897224 */ /* 0x000fe200078e0a93 */
[----:B------:R-:W-:Y:S01]  /*5b70*/  ULDC.64 UR6, c[0x0][0x278] ;  /* 0x00009e0000067ab9 */ /* 0x000fe20000000a00 */
[----:B------:R-:W-:Y:S01]  /*5b80*/  ULDC.64 UR8, c[0x0][0x248] ;  /* 0x0000920000087ab9 */ /* 0x000fe20000000a00 */
[----:B------:R-:W-:Y:S02]  /*5b90*/  VIADD R214, R214, 0x20 ;  /* 0x00000020d6d67836 */ /* 0x000fe40000000000 */
[----:B-1----:R-:W-:Y:S02]  /*5ba0*/  IMAD R136, R205, R137, R136 ;  /* 0x00000089cd887224 */ /* 0x002fe400078e0288 */
[----:B------:R-:W-:Y:S03]  /*5bb0*/  IMAD.SHL.U32 R137, R222, 0x4, RZ ;  /* 0x00000004de897824 */ /* 0x000fe600078e00ff */
[----:B------:R-:W-:Y:S02]  /*5bc0*/  LEA R144, P0, R136, RZ, 0x1 ;  /* 0x000000ff88907211 */ /* 0x000fe400078008ff */
[----:B------:R-:W-:Y:S02]  /*5bd0*/  LOP3.LUT P5, RZ, R137, 0x10, RZ, 0xc0, !PT ;  /* 0x0000001089ff7812 */ /* 0x000fe400078ac0ff */
[----:B------:R-:W-:Y:S01]  /*5be0*/  LOP3.LUT R137, R144, 0xfffffff0, RZ, 0xc0, !PT ;  /* 0xfffffff090897812 */ /* 0x000fe200078ec0ff */
[----:B------:R-:W-:Y:S01]  /*5bf0*/  IMAD.X R144, R138, 0x1, R135, P4 ;  /* 0x000000018a907824 */ /* 0x000fe200020e0687 */
[C---:B------:R-:W-:Y:S02]  /*5c00*/  ISETP.LT.OR P6, PT, R136.reuse, RZ, !P6 ;  /* 0x000000ff8800720c */ /* 0x040fe400077c1670 */
[----:B------:R-:W-:Y:S01]  /*5c10*/  LEA.HI.X.SX32 R145, R136, RZ, 0x1, P0 ;  /* 0x000000ff88917211 */ /* 0x000fe200000f0eff */
[----:B------:R-:W-:Y:S01]  /*5c20*/  IMAD.SHL.U32 R136, R222, 0x2, RZ ;  /* 0x00000002de887824 */ /* 0x000fe200078e00ff */
[----:B------:R-:W-:Y:S02]  /*5c30*/  IADD3 R146, P0, R148, R132, RZ ;  /* 0x0000008494927210 */ /* 0x000fe40007f1e0ff */
[----:B------:R-:W-:Y:S02]  /*5c40*/  IADD3 R148, P3, P1, R137, R134, R141 ;  /* 0x0000008689947210 */ /* 0x000fe4000797e08d */
[----:B------:R-:W-:Y:S01]  /*5c50*/  LOP3.LUT P4, RZ, R136, 0x10, RZ, 0xc0, !PT ;  /* 0x0000001088ff7812 */ /* 0x000fe2000788c0ff */
[--C-:B------:R-:W-:Y:S01]  /*5c60*/  IMAD.X R147, R149, 0x1, R133.reuse, P0 ;  /* 0x0000000195937824 */ /* 0x100fe200000e0685 */
[----:B------:R-:W-:Y:S02]  /*5c70*/  IADD3.X R149, R145, R135, R144, P3, P1 ;  /* 0x0000008791957210 */ /* 0x000fe40001fe2490 */
[-C--:B------:R-:W-:Y:S02]  /*5c80*/  IADD3 R136, P0, R146, R132.reuse, RZ ;  /* 0x0000008492887210 */ /* 0x080fe40007f1e0ff */
[-C--:B------:R-:W-:Y:S01]  /*5c90*/  IADD3 R139, P3, R132, R132.reuse, RZ ;  /* 0x00000084848b7210 */ /* 0x080fe20007f7e0ff */
[----:B------:R-:W-:Y:S01]  /*5ca0*/  @!PT LDS RZ, [RZ] ;  /* 0x00000000fffff984 */ /* 0x000fe20000000800 */
[----:B------:R-:W-:Y:S01]  /*5cb0*/  @!PT LDS RZ, [RZ] ;  /* 0x00000000fffff984 */ /* 0x000fe20000000800 */
[----:B------:R1:W-:Y:S02]  /*5cc0*/  LDGSTS.E.BYPASS.LTC128B.128 [R143+0x1000], desc[UR18][R148.64], !P6 ;  /* 0x01000000948f7fae */ /* 0x0003e4000f101d52 */
[----:B------:R-:W-:Y:S01]  /*5cd0*/  IMAD.X R137, R147, 0x1, R133, P0 ;  /* 0x0000000193897824 */ /* 0x000fe200000e0685 */
[----:B------:R-:W-:Y:S02]  /*5ce0*/  IADD3 R144, P1, P0, R209, R132, R139 ;  /* 0x00000084d1907210 */ /* 0x000fe4000783e08b */
[----:B------:R1:W-:Y:S01]  /*5cf0*/  LDGSTS.E.BYPASS.LTC128B.128 [R142+0x9000], desc[UR18][R146.64], P5 ;  /* 0x09000000928e7fae */ /* 0x0003e2000a901d52 */
[-C--:B------:R-:W-:Y:S01]  /*5d00*/  IADD3 R138, P5, R134, R134.reuse, RZ ;  /* 0x00000086868a7210 */ /* 0x080fe20007fbe0ff */
[----:B------:R-:W-:Y:S03]  /*5d10*/  IMAD.X R132, R133, 0x1, R133, P3 ;  /* 0x0000000185847824 */ /* 0x000fe600018e0685 */
[----:B------:R1:W-:Y:S01]  /*5d20*/  LDGSTS.E.BYPASS.LTC128B.128 [R140+0x9000], desc[UR18][R136.64], P4 ;  /* 0x09000000888c7fae */ /* 0x0003e2000a101d52 */
[----:B------:R-:W-:Y:S02]  /*5d30*/  IADD3 R138, P4, P3, R207, R134, R138 ;  /* 0x00000086cf8a7210 */ /* 0x000fe40007b9e08a */
[----:B------:R-:W-:Y:S02]  /*5d40*/  IADD3.X R133, R208, R133, R132, P1, P0 ;  /* 0x00000085d0857210 */ /* 0x000fe40000fe0484 */
[----:B------:R-:W0:Y:S01]  /*5d50*/  LDGDEPBAR ;  /* 0x00000000000079af */ /* 0x000e220000000000 */
[----:B------:R-:W-:Y:S01]  /*5d60*/  IADD3 R213, P1, P0, R213, UR6, R144 ;  /* 0x00000006d5d57c10 */ /* 0x000fe2000f83e090 */
[----:B------:R-:W-:Y:S01]  /*5d70*/  IMAD.X R132, R135, 0x1, R135, P5 ;  /* 0x0000000187847824 */ /* 0x000fe200028e0687 */
[----:B------:R-:W-:Y:S02]  /*5d80*/  ISETP.GE.AND P5, PT, R214, R205, PT ;  /* 0x000000cdd600720c */ /* 0x000fe40003fa6270 */
[----:B------:R-:W-:Y:S02]  /*5d90*/  IADD3.X R212, R212, UR7, R133, P1, P0 ;  /* 0x00000007d4d47c10 */ /* 0x000fe40008fe0485 */
[----:B------:R-:W-:Y:S02]  /*5da0*/  IADD3.X R135, R206, R135, R132, P4, P3 ;  /* 0x00000087ce877210 */ /* 0x000fe400027e6484 */
[----:B------:R-:W-:Y:S04]  /*5db0*/  IADD3 R211, P4, P3, R211, UR8, R138 ;  /* 0x00000008d3d37c10 */ /* 0x000fe8000fb9e08a */
[----:B------:R-:W-:Y:S01]  /*5dc0*/  IADD3.X R210, R210, UR9, R135, P4, P3 ;  /* 0x00000009d2d27c10 */ /* 0x000fe2000a7e6487 */
[----:B------:R-:W-:Y:S04]  /*5dd0*/  DEPBAR.LE SB0, 0x2 ;  /* 0x000080800000791a */ /* 0x000fe80000000000 */
[----:B------:R-:W-:Y:S06]  /*5de0*/  BAR.SYNC.DEFER_BLOCKING 0x0 ;  /* 0x0000000000007b1d */ /* 0x000fec0000010000 */
[----:B------:R-:W-:Y:S05]  /*5df0*/  @!P5 BRA `(.L_x_64) ;  /* 0x00000004005cd947 */ /* 0x000fea0003800000 */
[----:B------:R-:W-:Y:S01]  /*5e00*/  SHF.R.U32.HI R132, RZ, 0x8, R219 ;  /* 0x00000008ff847819 */ /* 0x000fe200000116db */
[----:B------:R-:W-:Y:S01]  /*5e10*/  ULDC.64 UR6, c[0x0][0x368] ;  /* 0x0000da0000067ab9 */ /* 0x000fe20000000a00 */
[----:B------:R-:W-:Y:S02]  /*5e20*/  BSSY B1, `(.L_x_65) ;  /* 0x0000021000017945 */ /* 0x000fe40003800000 */
[----:B------:R-:W-:Y:S04]  /*5e30*/  LOP3.LUT R132, R132, 0x1, RZ, 0xc0, !PT ;  /* 0x0000000184847812 */ /* 0x000fe800078ec0ff */
[----:B------:R-:W-:Y:S04]  /*5e40*/  ISETP.NE.AND P0, PT, R132, R217, PT ;  /* 0x000000d98400720c */ /* 0x000fe80003f05270 */
[----:B------:R-:W-:Y:S11]  /*5e50*/  ISETP.LT.U32.OR P0, PT, R199, 0x101, !P0 ;  /* 0x00000101c700780c */ /* 0x000ff60004701470 */
[----:B------:R-:W-:Y:S02]  /*5e60*/  @!UPT UIADD3 URZ, URZ, URZ, URZ ;  /* 0x0000003f3f3ff290 */ /* 0x000fe4000fffe03f */
[----:B------:R-:W-:Y:S05]  /*5e70*/  @P0 BRA `(.L_x_66) ;  /* 0x00000000006c0947 */ /* 0x000fea0003800000 */
[----:B------:R-:W-:Y:S01]  /*5e80*/  ISETP.GT.U32.AND P0, PT, R0, 0xff, PT ;  /* 0x000000ff0000780c */ /* 0x000fe20003f04070 */
[----:B------:R-:W-:Y:S11]  /*5e90*/  BSSY B0, `(.L_x_67) ;  /* 0x0000017000007945 */ /* 0x000ff60003800000 */
[----:B------:R-:W-:Y:S01]  /*5ea0*/  @!UPT UIADD3 URZ, URZ, URZ, URZ ;  /* 0x0000003f3f3ff290 */ /* 0x000fe2000fffe03f */
[----:B------:R-:W-:Y:S05]  /*5eb0*/  @P0 BRA `(.L_x_68) ;  /* 0x0000000000500947 */ /* 0x000fea0003800000 */
[----:B------:R-:W-:Y:S01]  /*5ec0*/  LEA R133, R217, 0x4000, 0x8 ;  /* 0x00004000d9857811 */ /* 0x000fe200078e40ff */
[----:B-1----:R-:W-:Y:S01]  /*5ed0*/  IMAD.MOV.U32 R136, RZ, RZ, R0 ;  /* 0x000000ffff887224 */ /* 0x002fe200078e0000 */
[----:B------:R-:W-:Y:S07]  /*5ee0*/  IADD3 R132, R199, -0x1, RZ ;  /* 0xffffffffc7847810 */ /* 0x000fee0007ffe0ff */
.L_x_69:
[----:B---3--:R-:W-:-:S05]  /*5ef0*/  IMAD.IADD R134, R215, 0x1, R136 ;  /* 0x00000001d7867824 */ /* 0x008fca00078e0288 */
[----:B------:R-:W-:-:S04]  /*5f00*/  ISETP.GE.AND P0, PT, R134, R199, PT ;  /* 0x000000c78600720c */ /* 0x000fc80003f06270 */
[----:B------:R-:W-:-:S04]  /*5f10*/  SEL R134, R134, R132, !P0 ;  /* 0x0000008486867207 */ /* 0x000fc80004000000 */
[----:B------:R-:W-:-:S04]  /*5f20*/  IADD3 R135, P0, R201, R134, RZ ;  /* 0x00000086c9877210 */ /* 0x000fc80007f1e0ff */
[----:B------:R-:W-:Y:S02]  /*5f30*/  LEA.HI.X.SX32 R134, R134, R200, 0x1, P0 ;  /* 0x000000c886867211 */ /* 0x000fe400000f0eff */
[----:B------:R-:W-:-:S04]  /*5f40*/  LEA R138, P0, R135, UR6, 0x2 ;  /* 0x00000006878a7c11 */ /* 0x000fc8000f8010ff */
[----:B------:R-:W-:Y:S02]  /*5f50*/  LEA.HI.X R139, R135, UR7, R134, 0x2, P0 ;  /* 0x00000007878b7c11 */ /* 0x000fe400080f1486 */
[----:B------:R-:W1:Y:S04]  /*5f60*/  LDC R134, c[0x0][0x378] ;  /* 0x0000de00ff867b82 */ /* 0x000e680000000800 */
[----:B------:R-:W1:Y:S01]  /*5f70*/  LDG.E R139, desc[UR18][R138.64] ;  /* 0x000000128a8b7981 */ /* 0x000e62000c1e1900 */
[----:B------:R-:W-:Y:S01]  /*5f80*/  IMAD.IADD R135, R133, 0x1, R136 ;  /* 0x0000000185877824 */ /* 0x000fe200078e0288 */
[----:B------:R-:W-:Y:S02]  /*5f90*/  ULDC UR8, c[0x0][0x0] ;  /* 0x0000000000087ab9 */ /* 0x000fe40000000800 */
[----:B------:R-:W-:-:S02]  /*5fa0*/  VIADD R136, R136, UR8 ;  /* 0x0000000888887c36 */ /* 0x000fc40008000000 */
[----:B------:R-:W-:-:S03]  /*5fb0*/  LEA R135, R135, UR14, 0x2 ;  /* 0x0000000e87877c11 */ /* 0x000fc6000f8e10ff */
[----:B------:R-:W-:Y:S02]  /*5fc0*/  ISETP.GE.U32.AND P0, PT, R136, 0x100, PT ;  /* 0x000001008800780c */ /* 0x000fe40003f06070 */
[----:B-1----:R-:W-:-:S05]  /*5fd0*/  VIADDMNMX R134, R139, -R134, 0xffffffff, !PT ;  /* 0xffffffff8b867446 */ /* 0x002fca0007800986 */
[----:B------:R3:W-:Y:S06]  /*5fe0*/  STS [R135], R134 ;  /* 0x0000008687007388 */ /* 0x0007ec0000000800 */
[----:B------:R-:W-:Y:S05]  /*5ff0*/  @!P0 BRA `(.L_x_69) ;  /* 0xfffffffc00bc8947 */ /* 0x000fea000383ffff */
.L_x_68:
[----:B------:R-:W-:Y:S05]  /*6000*/  BSYNC B0 ;  /* 0x0000000000007941 */ /* 0x000fea0003800000 */
.L_x_67:
[----:B------:R-:W-:Y:S02]  /*6010*/  IADD3 R215, R215, 0x100, RZ ;  /* 0x00000100d7d77810 */ /* 0x000fe40007ffe0ff */
[----:B------:R-:W-:Y:S02]  /*6020*/  LOP3.LUT R217, R217, 0x1, RZ, 0x3c, !PT ;  /* 0x00000001d9d97812 */ /* 0x000fe400078e3cff */
.L_x_66:
[----:B------:R-:W-:Y:S05]  /*6030*/  BSYNC B1 ;  /* 0x0000000000017941 */ /* 0x000fea0003800000 */
.L_x_65:
[----:B------:R-:W-:Y:S11]  /*6040*/  ISETP.NE.AND P0, PT, R214, R205, PT ;  /* 0x000000cdd600720c */ /* 0x000ff60003f05270 */
[----:B------:R-:W-:Y:S02]  /*6050*/  @!UPT UIADD3 URZ, URZ, URZ, URZ ;  /* 0x0000003f3f3ff290 */ /* 0x000fe4000fffe03f */
[----:B------:R-:W-:Y:S05]  /*6060*/  @!P0 BRA `(.L_x_70) ;  /* 0x0000000000a08947 */ /* 0x000fea0003800000 */
[----:B------:R-:W-:Y:S05]  /*6070*/  @!P2 BRA `(.L_x_71) ;  /* 0x00000000006ca947 */ /* 0x000fea0003800000 */
[----:B---3--:R-:W-:Y:S04]  /*6080*/  IABS R135, R205 ;  /* 0x000000cd00877213 */ /* 0x008fe80000000000 */
[----:B------:R-:W3:Y:S10]  /*6090*/  I2F.RP R134, R135 ;  /* 0x0000008700867306 */ /* 0x000ef40000209400 */
[----:B---3--:R-:W1:Y:S02]  /*60a0*/  MUFU.RCP R132, R134 ;  /* 0x0000008600847308 */ /* 0x008e640000001000 */
        /* <DEDUP_REMOVED lines=12> */
[-C--:B------:R-:W-:Y:S01]  /*6170*/  @!P0 IADD3 R132, R132, -R135.reuse, RZ ;  /* 0x8000008784848210 */ /* 0x080fe20007ffe0ff */
[----:B------:R-:W-:Y:S01]  /*6180*/  @!P0 VIADD R137, R137, 0x1 ;  /* 0x0000000189898836 */ /* 0x000fe20000000000 */
[----:B------:R-:W-:Y:S02]  /*6190*/  ISETP.NE.AND P0, PT, R205, RZ, PT ;  /* 0x000000ffcd00720c */ /* 0x000fe40003f05270 */
[----:B------:R-:W-:Y:S02]  /*61a0*/  ISETP.GE.U32.AND P3, PT, R132, R135, PT ;  /* 0x000000878400720c */ /* 0x000fe40003f66070 */
[-C--:B------:R-:W-:Y:S04]  /*61b0*/  LOP3.LUT R132, R214, R205.reuse, RZ, 0x3c, !PT ;  /* 0x000000cdd6847212 */ /* 0x080fe800078e3cff */
[----:B------:R-:W-:Y:S07]  /*61c0*/  ISETP.GE.AND P1, PT, R132, RZ, PT ;  /* 0x000000ff8400720c */ /* 0x000fee0003f26270 */
[----:B------:R-:W-:Y:S06]  /*61d0*/  @P3 IADD3 R137, R137, 0x1, RZ ;  /* 0x0000000189893810 */ /* 0x000fec0007ffe0ff */
[----:B------:R-:W-:Y:S01]  /*61e0*/  @!P1 IMAD.MOV R137, RZ, RZ, -R137 ;  /* 0x000000ffff899224 */ /* 0x000fe200078e0a89 */
[----:B------:R-:W-:Y:S04]  /*61f0*/  @!P0 LOP3.LUT R137, RZ, R205, RZ, 0x33, !PT ;  /* 0x000000cdff898212 */ /* 0x000fe800078e33ff */
[----:B------:R-:W-:Y:S05]  /*6200*/  IADD3 R132, -R137, RZ, RZ ;  /* 0x000000ff89847210 */ /* 0x000fea0007ffe1ff */
[----:B------:R-:W-:Y:S01]  /*6210*/  IMAD R214, R205, R132, R214 ;  /* 0x00000084cdd67224 */ /* 0x000fe200078e02d6 */
[----:B------:R-:W-:Y:S06]  /*6220*/  BRA `(.L_x_72) ;  /* 0x0000000000107947 */ /* 0x000fec0003800000 */
.L_x_71:
[-C--:B-1----:R-:W-:Y:S01]  /*6230*/  SHF.R.S32.HI R137, RZ, R198.reuse, R214 ;  /* 0x000000c6ff897219 */ /* 0x082fe200000114d6 */
[----:B------:R-:W-:Y:S05]  /*6240*/  IMAD.MOV.U32 R133, RZ, RZ, -0x1 ;  /* 0xffffffffff857424 */ /* 0x000fea00078e00ff */
[----:B------:R-:W-:Y:S04]  /*6250*/  SHF.L.U32 R133, R133, R198, RZ ;  /* 0x000000c685857219 */ /* 0x000fe800000006ff */
[----:B------:R-:W-:Y:S07]  /*6260*/  LOP3.LUT R214, R214, R133, RZ, 0x30, !PT ;  /* 0x00000085d6d67212 */ /* 0x000fee00078e30ff */
.L_x_72:
[----:B------:R-:W-:Y:S01]  /*6270*/  IADD3 R219, R219, R137, RZ ;  /* 0x00000089dbdb7210 */ /* 0x000fe20007ffe0ff */
[----:B------:R-:W-:Y:S03]  /*6280*/  IMAD R216, R137, R205, R216 ;  /* 0x000000cd89d87224 */ /* 0x000fe600078e02d8 */
[----:B------:R-:W-:Y:S04]  /*6290*/  IADD3 R133, R204, R219, RZ ;  /* 0x000000dbcc857210 */ /* 0x000fe80007ffe0ff */
[----:B------:R-:W-:Y:S04]  /*62a0*/  SHF.L.U32 R133, R133, 0x2, RZ ;  /* 0x0000000285857819 */ /* 0x000fe800000006ff */
[----:B------:R-:W-:Y:S05]  /*62b0*/  LOP3.LUT R132, R133, 0x7fc, RZ, 0xc0, !PT ;  /* 0x000007fc85847812 */ /* 0x000fea00078ec0ff */
[----:B------:R-:W1:Y:S02]  /*62c0*/  LDS R203, [R132+UR14+0x10000] ;  /* 0x0100000e84cb7984 */ /* 0x000e640008000800 */
[----:B-1----:R-:W-:Y:S01]  /*62d0*/  IMAD R203, R203, R205, -R216 ;  /* 0x000000cdcbcb7224 */ /* 0x002fe200078e0ad8 */
[----:B------:R-:W-:Y:S06]  /*62e0*/  BRA `(.L_x_64) ;  /* 0x0000000000207947 */ /* 0x000fec0003800000 */
.L_x_70:
[----:B------:R-:W-:Y:S01]  /*62f0*/  IADD3 R219, R219, 0x1, RZ ;  /* 0x00000001dbdb7810 */ /* 0x000fe20007ffe0ff */
[----:B------:R-:W-:Y:S01]  /*6300*/  IMAD.MOV.U32 R214, RZ, RZ, RZ ;  /* 0x000000ffffd67224 */ /* 0x000fe200078e00ff */
[----:B------:R-:W-:Y:S02]  /*6310*/  IADD3 R216, R216, R205, RZ ;  /* 0x000000cdd8d87210 */ /* 0x000fe40007ffe0ff */
[----:B------:R-:W-:Y:S05]  /*6320*/  IADD3 R133, R204, R219, RZ ;  /* 0x000000dbcc857210 */ /* 0x000fea0007ffe0ff */
[----:B------:R-:W-:Y:S05]  /*6330*/  IMAD.SHL.U32 R133, R133, 0x4, RZ ;  /* 0x0000000485857824 */ /* 0x000fea00078e00ff */
[----:B------:R-:W-:Y:S05]  /*6340*/  LOP3.LUT R132, R133, 0x7fc, RZ, 0xc0, !PT ;  /* 0x000007fc85847812 */ /* 0x000fea00078ec0ff */
[----:B------:R-:W4:Y:S02]  /*6350*/  LDS R203, [R132+UR14+0x10000] ;  /* 0x0100000e84cb7984 */ /* 0x000f240008000800 */
[----:B----4-:R-:W-:Y:S07]  /*6360*/  IMAD R203, R203, R205, -R216 ;  /* 0x000000cdcbcb7224 */ /* 0x010fee00078e0ad8 */
.L_x_64:
[C---:B--2---:R-:W-:Y:S01]  /*6370*/  HMMA.16816.F32 R4, R164.reuse, R168, R4 ;  /* 0x000000a8a404723c */ /* 0x044fe20000001804 */
[----:B------:R-:W-:Y:S02]  /*6380*/  UISETP.NE.AND UP0, UPT, UR21, 0x3, UPT ;  /* 0x000000031500788c */ /* 0x000fe4000bf05270 */
[----:B------:R-:W-:Y:S02]  /*6390*/  UISETP.NE.AND UP1, UPT, UR20, 0x3, UPT ;  /* 0x000000031400788c */ /* 0x000fe4000bf25270 */
[----:B------:R-:W-:Y:S01]  /*63a0*/  VIADD R196, R224, 0xffffffff ;  /* 0xffffffffe0c47836 */ /* 0x000fe20000000000 */
[C---:B------:R-:W-:Y:S04]  /*63b0*/  HMMA.16816.F32 R8, R164.reuse, R170, R8 ;  /* 0x000000aaa408723c */ /* 0x040fe80000001808 */
[----:B------:R-:W-:Y:S02]  /*63c0*/  ISETP.NE.AND P0, PT, R196, RZ, PT ;  /* 0x000000ffc400720c */ /* 0x000fe40003f05270 */
[C---:B------:R-:W-:Y:S01]  /*63d0*/  HMMA.16816.F32 R12, R164.reuse, R172, R12 ;  /* 0x000000aca40c723c */ /* 0x040fe2000000180c */
[----:B------:R-:W-:Y:S02]  /*63e0*/  @UP0 UIADD3 UR5, UR5, 0x80, URZ ;  /* 0x0000008005050890 */ /* 0x000fe4000fffe03f */
[----:B------:R-:W-:Y:S02]  /*63f0*/  @UP0 UIADD3 UR4, UR4, 0x80, URZ ;  /* 0x0000008004040890 */ /* 0x000fe4000fffe03f */
[----:B------:R-:W-:Y:S01]  /*6400*/  @!UP0 UIADD3 UR5, UR13, -0x180, URZ ;  /* 0xfffffe800d058890 */ /* 0x000fe2000fffe03f */
[C---:B------:R-:W-:Y:S01]  /*6410*/  HMMA.16816.F32 R16, R164.reuse, R174, R16 ;  /* 0x000000aea410723c */ /* 0x040fe20000001810 */
[----:B------:R-:W-:Y:S02]  /*6420*/  @!UP0 UIADD3 UR4, UR12, -0x180, URZ ;  /* 0xfffffe800c048890 */ /* 0x000fe4000fffe03f */
[----:B------:R-:W-:Y:S02]  /*6430*/  @UP1 UIADD3 UR20, UR20, 0x1, URZ ;  /* 0x0000000114141890 */ /* 0x000fe4000fffe03f */
[----:B------:R-:W-:Y:S01]  /*6440*/  SEL R223, R223, RZ, P0 ;  /* 0x000000ffdfdf7207 */ /* 0x000fe20000000000 */
[C---:B------:R-:W-:Y:S01]  /*6450*/  HMMA.16816.F32 R20, R164.reuse, R176, R20 ;  /* 0x000000b0a414723c */ /* 0x040fe20000001814 */
[----:B------:R-:W-:Y:S01]  /*6460*/  @UP0 UIADD3 UR21, UR21, 0x1, URZ ;  /* 0x0000000115150890 */ /* 0x000fe2000fffe03f */
[----:B---3--:R2:W3:Y:S01]  /*6470*/  LDSM.16.M88.4 R132, [R3+UR5] ;  /* 0x000000050384783b */ /* 0x0084e20008000200 */
[----:B------:R-:W-:Y:S02]  /*6480*/  @UP1 UIADD3 UR15, UR15, 0x80, URZ ;  /* 0x000000800f0f1890 */ /* 0x000fe4000fffe03f */
[----:B------:R-:W-:Y:S01]  /*6490*/  SEL R222, R222, RZ, P0 ;  /* 0x000000ffdede7207 */ /* 0x000fe20000000000 */
[C---:B------:R-:W-:Y:S01]  /*64a0*/  HMMA.16816.F32 R24, R164.reuse, R178, R24 ;  /* 0x000000b2a418723c */ /* 0x040fe20000001818 */
[----:B------:R-:W-:Y:S02]  /*64b0*/  @UP1 UIADD3 UR16, UR16, 0x80, URZ ;  /* 0x0000008010101890 */ /* 0x000fe4000fffe03f */
[----:B------:R-:W-:Y:S01]  /*64c0*/  ISETP.GT.AND P0, PT, R224, -0x2, PT ;  /* 0xfffffffee000780c */ /* 0x000fe20003f04270 */
[----:B------:R2:W3:Y:S01]  /*64d0*/  LDSM.16.M88.4 R152, [R3+UR5+0x1000] ;  /* 0x001000050398783b */ /* 0x0004e20008000200 */
[----:B------:R-:W-:Y:S01]  /*64e0*/  @!UP1 UIADD3 UR15, UR10, -0x180, URZ ;  /* 0xfffffe800a0f9890 */ /* 0x000fe2000fffe03f */
[C---:B------:R-:W-:Y:S01]  /*64f0*/  HMMA.16816.F32 R28, R164.reuse, R180, R28 ;  /* 0x000000b4a41c723c */ /* 0x040fe2000000181c */
[----:B------:R-:W-:Y:S01]  /*6500*/  @!UP1 UIADD3 UR16, UR11, -0x180, URZ ;  /* 0xfffffe800b109890 */ /* 0x000fe2000fffe03f */
[----:B------:R-:W-:Y:S01]  /*6510*/  @!UP1 UMOV UR20, URZ ;  /* 0x0000003f00149c82 */ /* 0x000fe20008000000 */
[----:B------:R-:W-:Y:S02]  /*6520*/  @!UP0 UMOV UR21, URZ ;  /* 0x0000003f00158c82 */ /* 0x000fe40008000000 */
[----:B------:R-:W-:Y:S01]  /*6530*/  IMAD.MOV.U32 R224, RZ, RZ, R196 ;  /* 0x000000ffffe07224 */ /* 0x000fe200078e00c4 */
[-C--:B------:R-:W-:Y:S01]  /*6540*/  HMMA.16816.F32 R32, R164, R182.reuse, R32 ;  /* 0x000000b6a420723c */ /* 0x080fe20000001820 */
[----:B------:R2:W3:Y:S05]  /*6550*/  LDSM.16.M88.4 R156, [R3+UR5+0x2000] ;  /* 0x00200005039c783b */ /* 0x0004ea0008000200 */
[C---:B------:R-:W-:Y:S03]  /*6560*/  HMMA.16816.F32 R36, R184.reuse, R182, R36 ;  /* 0x000000b6b824723c */ /* 0x040fe60000001824 */
[----:B------:R2:W3:Y:S03]  /*6570*/  LDSM.16.M88.4 R160, [R3+UR5+0x3000] ;  /* 0x0030000503a0783b */ /* 0x0004e60008000200 */
[C---:B------:R-:W-:Y:S05]  /*6580*/  HMMA.16816.F32 R40, R184.reuse, R180, R40 ;  /* 0x000000b4b828723c */ /* 0x040fea0000001828 */
[----:B-1----:R2:W3:Y:S01]  /*6590*/  LDSM.16.M88.4 R136, [R2+UR4] ;  /* 0x000000040288783b */ /* 0x0024e20008000200 */
[C---:B------:R-:W-:Y:S06]  /*65a0*/  HMMA.16816.F32 R44, R184.reuse, R178, R44 ;  /* 0x000000b2b82c723c */ /* 0x040fec000000182c */
[C---:B------:R-:W-:Y:S01]  /*65b0*/  HMMA.16816.F32 R48, R184.reuse, R176, R48 ;  /* 0x000000b0b830723c */ /* 0x040fe20000001830 */
[----:B------:R2:W3:Y:S05]  /*65c0*/  LDSM.16.M88.4 R140, [R2+UR4+0x1000] ;  /* 0x00100004028c783b */ /* 0x0004ea0008000200 */
[C---:B------:R-:W-:Y:S03]  /*65d0*/  HMMA.16816.F32 R52, R184.reuse, R174, R52 ;  /* 0x000000aeb834723c */ /* 0x040fe60000001834 */
[----:B------:R2:W3:Y:S03]  /*65e0*/  LDSM.16.M88.4 R144, [R2+UR4+0x2000] ;  /* 0x002000040290783b */ /* 0x0004e60008000200 */
[C---:B------:R-:W-:Y:S05]  /*65f0*/  HMMA.16816.F32 R56, R184.reuse, R172, R56 ;  /* 0x000000acb838723c */ /* 0x040fea0000001838 */
[----:B------:R2:W3:Y:S01]  /*6600*/  LDSM.16.M88.4 R148, [R2+UR4+0x3000] ;  /* 0x003000040294783b */ /* 0x0004e20008000200 */
[C---:B------:R-:W-:Y:S06]  /*6610*/  HMMA.16816.F32 R60, R184.reuse, R170, R60 ;  /* 0x000000aab83c723c */ /* 0x040fec000000183c */
[-C--:B------:R-:W-:Y:S06]  /*6620*/  HMMA.16816.F32 R64, R184, R168.reuse, R64 ;  /* 0x000000a8b840723c */ /* 0x080fec0000001840 */
[C---:B------:R-:W-:Y:S06]  /*6630*/  HMMA.16816.F32 R68, R188.reuse, R168, R68 ;  /* 0x000000a8bc44723c */ /* 0x040fec0000001844 */
[C---:B------:R-:W-:Y:S06]  /*6640*/  HMMA.16816.F32 R72, R188.reuse, R170, R72 ;  /* 0x000000aabc48723c */ /* 0x040fec0000001848 */
[C---:B------:R-:W-:Y:S06]  /*6650*/  HMMA.16816.F32 R76, R188.reuse, R172, R76 ;  /* 0x000000acbc4c723c */ /* 0x040fec000000184c */
[C---:B------:R-:W-:Y:S06]  /*6660*/  HMMA.16816.F32 R80, R188.reuse, R174, R80 ;  /* 0x000000aebc50723c */ /* 0x040fec0000001850 */
[C---:B------:R-:W-:Y:S06]  /*6670*/  HMMA.16816.F32 R84, R188.reuse, R176, R84 ;  /* 0x000000b0bc54723c */ /* 0x040fec0000001854 */
[C---:B------:R-:W-:Y:S06]  /*6680*/  HMMA.16816.F32 R88, R188.reuse, R178, R88 ;  /* 0x000000b2bc58723c */ /* 0x040fec0000001858 */
        /* <DEDUP_REMOVED lines=9> */
[----:B------:R-:W-:Y:S01]  /*6720*/  HMMA.16816.F32 R128, R192, R168, R128 ;  /* 0x000000a8c080723c */ /* 0x000fe20000001880 */
[----:B------:R-:W-:Y:S11]  /*6730*/  @!UPT UIADD3 URZ, URZ, URZ, URZ ;  /* 0x0000003f3f3ff290 */ /* 0x000ff6000fffe03f */
[----:B------:R-:W-:Y:S01]  /*6740*/  @!UPT UIADD3 URZ, URZ, URZ, URZ ;  /* 0x0000003f3f3ff290 */ /* 0x000fe2000fffe03f */
[----:B------:R-:W-:Y:S11]  /*6750*/  @P0 BRA `(.L_x_73) ;  /* 0xffffffe4003c0947 */ /* 0x000ff6000383ffff */
.L_x_55:
[----:B------:R-:W0:Y:S04]  /*6760*/  LDGDEPBAR ;  /* 0x00000000000079af */ /* 0x000e280000000000 */
[----:B------:R-:W0:Y:S01]  /*6770*/  LDGDEPBAR ;  /* 0x00000000000079af */ /* 0x000e220000000000 */
[----:B------:R-:W-:-:S04]  /*6780*/  DEPBAR.LE SB0, 0x0 ;  /* 0x000080000000791a */ /* 0x000fc80000000000 */
[----:B------:R-:W-:Y:S06]  /*6790*/  BAR.SYNC.DEFER_BLOCKING 0x0 ;  /* 0x0000000000007b1d */ /* 0x000fec0000010000 */
[----:B------:R-:W-:Y:S05]  /*67a0*/  BRA `(.L_x_0) ;  /* 0x0000003000147947 */ /* 0x000fea0003800000 */
.L_x_5:
[----:B------:R-:W-:Y:S01]  /*67b0*/  IMAD.WIDE R10, R203, 0x2, RZ ;  /* 0x00000002cb0a7825 */ /* 0x000fe200078e02ff */
[----:B------:R-:W-:Y:S01]  /*67c0*/  ULDC.64 UR8, c[0x0][0x250] ;  /* 0x0000940000087ab9 */ /* 0x000fe20000000a00 */
[----:B------:R-:W-:Y:S01]  /*67d0*/  ISETP.NE.AND P2, PT, R7, RZ, PT ;  /* 0x000000ff0700720c */ /* 0x000fe20003f45270 */
[----:B------:R-:W-:Y:S01]  /*67e0*/  ULDC.64 UR10, c[0x0][0x280] ;  /* 0x0000a000000a7ab9 */ /* 0x000fe20000000a00 */
[----:B------:R-:W-:Y:S01]  /*67f0*/  LEA R215, R215, UR14, 0x4 ;  /* 0x0000000ed7d77c11 */ /* 0x000fe2000f8e20ff */
[----:B------:R-:W-:Y:S01]  /*6800*/  ULDC.64 UR6, c[0x0][0x240] ;  /* 0x0000900000067ab9 */ /* 0x000fe20000000a00 */
[----:B------:R-:W-:Y:S01]  /*6810*/  LOP3.LUT R28, R10, 0xfffffff0, RZ, 0xc0, !PT ;  /* 0xfffffff00a1c7812 */ /* 0x000fe200078ec0ff */
[----:B------:R-:W-:Y:S01]  /*6820*/  IMAD.MOV.U32 R225, RZ, RZ, RZ ;  /* 0x000000ffffe17224 */ /* 0x000fe200078e00ff */
[----:B------:R-:W-:Y:S01]  /*6830*/  SEL R19, RZ, 0xffffffff, P2 ;  /* 0xffffffffff137807 */ /* 0x000fe20001000000 */
[----:B------:R-:W-:Y:S01]  /*6840*/  IMAD.MOV.U32 R223, RZ, RZ, 0x1 ;  /* 0x00000001ffdf7424 */ /* 0x000fe200078e00ff */
[----:B------:R-:W-:Y:S01]  /*6850*/  IADD3 R28, P1, P0, R28, UR8, R25 ;  /* 0x000000081c1c7c10 */ /* 0x000fe2000f83e019 */
[----:B------:R-:W-:Y:S01]  /*6860*/  IMAD.MOV.U32 R221, RZ, RZ, 0x100 ;  /* 0x00000100ffdd7424 */ /* 0x000fe200078e00ff */
[----:B------:R-:W-:Y:S01]  /*6870*/  ISETP.NE.AND P2, PT, R5, RZ, PT ;  /* 0x000000ff0500720c */ /* 0x000fe20003f45270 */
[----:B------:R-:W-:Y:S01]  /*6880*/  VIADD R5, R13, 0x1f ;  /* 0x0000001f0d057836 */ /* 0x000fe20000000000 */
[----:B------:R-:W-:Y:S01]  /*6890*/  IADD3.X R29, R11, UR9, R26, P1, P0 ;  /* 0x000000090b1d7c10 */ /* 0x000fe20008fe041a */
[----:B------:R-:W-:Y:S01]  /*68a0*/  IMAD.SHL.U32 R19, R19, 0x2, RZ ;  /* 0x0000000213137824 */ /* 0x000fe200078e00ff */
[----:B------:R-:W-:Y:S01]  /*68b0*/  ISETP.NE.AND P0, PT, R8, RZ, PT ;  /* 0x000000ff0800720c */ /* 0x000fe20003f05270 */
[----:B------:R-:W1:Y:S01]  /*68c0*/  LDC.64 R10, c[0x0][0x238] ;  /* 0x00008e00ff0a7b82 */ /* 0x000e620000000a00 */
[----:B------:R-:W-:Y:S01]  /*68d0*/  ISETP.GE.AND P1, PT, R203, RZ, PT ;  /* 0x000000ffcb00720c */ /* 0x000fe20003f26270 */
[----:B------:R-:W-:Y:S01]  /*68e0*/  IMAD.MOV.U32 R222, RZ, RZ, RZ ;  /* 0x000000ffffde7224 */ /* 0x000fe200078e00ff */
[----:B------:R-:W-:-:S02]  /*68f0*/  SEL R18, RZ, 0x1, P0 ;  /* 0x00000001ff127807 */ /* 0x000fc40000000000 */
[----:B------:R-:W-:Y:S02]  /*6900*/  ISETP.GE.U32.AND P0, PT, R5, 0x3f, PT ;  /* 0x0000003f0500780c */ /* 0x000fe40003f06070 */
[----:B------:R-:W-:Y:S02]  /*6910*/  LEA R214, R214, UR14, 0x4 ;  /* 0x0000000ed6d67c11 */ /* 0x000fe4000f8e20ff */
[----:B------:R-:W-:Y:S02]  /*6920*/  SEL R6, R6, RZ, P0 ;  /* 0x000000ff06067207 */ /* 0x000fe40000000000 */
[----:B------:R-:W-:Y:S02]  /*6930*/  SEL R20, R31, RZ, P0 ;  /* 0x000000ff1f147207 */ /* 0x000fe40000000000 */
[----:B------:R-:W-:Y:S02]  /*6940*/  LOP3.LUT R5, R6, 0x1, RZ, 0xc0, !PT ;  /* 0x0000000106057812 */ /* 0x000fe400078ec0ff */
[----:B------:R-:W-:-:S02]  /*6950*/  SEL R17, RZ, 0x1, P2 ;  /* 0x00000001ff117807 */ /* 0x000fc40001000000 */
[----:B------:R-:W-:-:S13]  /*6960*/  ISETP.NE.U32.OR P1, PT, R5, 0x1, !P1 ;  /* 0x000000010500780c */ /* 0x000fda0004f25470 */
[----:B------:R-:W-:Y:S01]  /*6970*/  @!PT LDS RZ, [RZ] ;  /* 0x00000000fffff984 */ /* 0x000fe20000000800 */
[----:B------:R-:W-:Y:S01]  /*6980*/  @!PT LDS RZ, [RZ] ;  /* 0x00000000fffff984 */ /* 0x000fe20000000800 */
[----:B------:R-:W-:Y:S01]  /*6990*/  @!PT LDS RZ, [RZ] ;  /* 0x00000000fffff984 */ /* 0x000fe20000000800 */
[----:B------:R2:W-:Y:S01]  /*69a0*/  LDGSTS.E.BYPASS.LTC128B.128 [R215], desc[UR18][R28.64], !P1 ;  /* 0x000000001cd77fae */ /* 0x0005e2000c901d52 */
[----:B-1----:R-:W-:-:S05]  /*69b0*/  IADD3 R8, P1, R28, R10, RZ ;  /* 0x0000000a1c087210 */ /* 0x002fca0007f3e0ff */
[----:B------:R-:W-:Y:S01]  /*69c0*/  IMAD.X R9, R29, 0x1, R11, P1 ;  /* 0x000000011d097824 */ /* 0x000fe200008e060b */
[----:B------:R-:W-:-:S04]  /*69d0*/  LOP3.LUT P1, RZ, R6, 0x2, RZ, 0xc0, !PT ;  /* 0x0000000206ff7812 */ /* 0x000fc8000782c0ff */
[----:B------:R-:W-:-:S13]  /*69e0*/  ISETP.LT.OR P1, PT, R203, RZ, !P1 ;  /* 0x000000ffcb00720c */ /* 0x000fda0004f21670 */
[----:B------:R1:W-:Y:S01]  /*69f0*/  LDGSTS.E.BYPASS.LTC128B.128 [R214], desc[UR18][R8.64], !P1 ;  /* 0x0000000008d67fae */ /* 0x0003e2000c901d52 */
[----:B------:R-:W-:-:S05]  /*6a00*/  IADD3 R32, P1, R8, R10, RZ ;  /* 0x0000000a08207210 */ /* 0x000fca0007f3e0ff */
[----:B------:R-:W-:Y:S01]  /*6a10*/  IMAD.X R33, R9, 0x1, R11, P1 ;  /* 0x0000000109217824 */ /* 0x000fe200008e060b */
[----:B------:R-:W-:-:S04]  /*6a20*/  LOP3.LUT P1, RZ, R6, 0x4, RZ, 0xc0, !PT ;  /* 0x0000000406ff7812 */ /* 0x000fc8000782c0ff */
[----:B------:R-:W-:-:S13]  /*6a30*/  ISETP.LT.OR P1, PT, R203, RZ, !P1 ;  /* 0x000000ffcb00720c */ /* 0x000fda0004f21670 */
[----:B------:R-:W-:Y:S01]  /*6a40*/  LDGSTS.E.BYPASS.LTC128B.128 [R215+0x1000], desc[UR18][R32.64], !P1 ;  /* 0x0100000020d77fae */ /* 0x000fe2000c901d52 */
[----:B--2---:R-:W-:Y:S01]  /*6a50*/  IADD3 R28, P1, R32, R10, RZ ;  /* 0x0000000a201c7210 */ /* 0x004fe20007f3e0ff */
[----:B-1----:R-:W1:Y:S04]  /*6a60*/  LDC.64 R8, c[0x0][0x268] ;  /* 0x00009a00ff087b82 */ /* 0x002e680000000a00 */
[----:B------:R-:W-:Y:S01]  /*6a70*/  IMAD.X R29, R33, 0x1, R11, P1 ;  /* 0x00000001211d7824 */ /* 0x000fe200008e060b */
[----:B------:R-:W-:-:S04]  /*6a80*/  LOP3.LUT P1, RZ, R6, 0x8, RZ, 0xc0, !PT ;  /* 0x0000000806ff7812 */ /* 0x000fc8000782c0ff */
[----:B------:R-:W-:Y:S01]  /*6a90*/  ISETP.LT.OR P1, PT, R203, RZ, !P1 ;  /* 0x000000ffcb00720c */ /* 0x000fe20004f21670 */
[----:B------:R-:W2:-:S12]  /*6aa0*/  LDC.64 R6, c[0x0][0x248] ;  /* 0x00009200ff067b82 */ /* 0x000e980000000a00 */
[----:B------:R1:W-:Y:S01]  /*6ab0*/  LDGSTS.E.BYPASS.LTC128B.128 [R214+0x1000], desc[UR18][R28.64], !P1 ;  /* 0x010000001cd67fae */ /* 0x0003e2000c901d52 */
[----:B------:R-:W-:Y:S01]  /*6ac0*/  ISETP.NE.AND P1, PT, R4, RZ, PT ;  /* 0x000000ff0400720c */ /* 0x000fe20003f25270 */
[----:B------:R-:W-:-:S03]  /*6ad0*/  IMAD.SHL.U32 R4, R20, 0x10, RZ ;  /* 0x0000001014047824 */ /* 0x000fc600078e00ff */
[----:B------:R-:W-:Y:S02]  /*6ae0*/  SEL R226, RZ, 0x4, P1 ;  /* 0x00000004ffe27807 */ /* 0x000fe40000800000 */
[----:B------:R-:W-:Y:S01]  /*6af0*/  LOP3.LUT P0, RZ, R4, 0x10, RZ, 0xc0, !PT ;  /* 0x0000001004ff7812 */ /* 0x000fe2000780c0ff */
[----:B------:R-:W-:Y:S01]  /*6b00*/  IMAD.SHL.U32 R4, R20, 0x8, RZ ;  /* 0x0000000814047824 */ /* 0x000fe200078e00ff */
[----:B------:R-:W-:-:S04]  /*6b10*/  IADD3 R30, P1, R21, UR10, RZ ;  /* 0x0000000a151e7c10 */ /* 0x000fc8000ff3e0ff */
[----:B------:R-:W-:Y:S02]  /*6b20*/  IADD3.X R31, R24, UR11, RZ, P1, !PT ;  /* 0x0000000b181f7c10 */ /* 0x000fe40008ffe4ff */
[----:B------:R-:W-:Y:S01]  /*6b30*/  LOP3.LUT P1, RZ, R4, 0x10, RZ, 0xc0, !PT ;  /* 0x0000001004ff7812 */ /* 0x000fe2000782c0ff */
[C---:B------:R-:W-:Y:S02]  /*6b40*/  IMAD.SHL.U32 R4, R20.reuse, 0x4, RZ ;  /* 0x0000000414047824 */ /* 0x040fe400078e00ff */
[----:B------:R-:W-:Y:S02]  /*6b50*/  IMAD.SHL.U32 R20, R20, 0x2, RZ ;  /* 0x0000000214147824 */ /* 0x000fe400078e00ff */
[----:B------:R3:W-:Y:S01]  /*6b60*/  LDGSTS.E.BYPASS.LTC128B.128 [R215+0x8000], desc[UR18][R30.64], P0 ;  /* 0x080000001ed77fae */ /* 0x0007e20008101d52 */
[----:B-1----:R-:W-:-:S05]  /*6b70*/  IADD3 R28, P0, R30, R8, RZ ;  /* 0x000000081e1c7210 */ /* 0x002fca0007f1e0ff */
[----:B------:R-:W-:Y:S01]  /*6b80*/  IMAD.X R29, R31, 0x1, R9, P0 ;  /* 0x000000011f1d7824 */ /* 0x000fe200000e0609 */
[----:B------:R-:W-:Y:S02]  /*6b90*/  LOP3.LUT P0, RZ, R4, 0x10, RZ, 0xc0, !PT ;  /* 0x0000001004ff7812 */ /* 0x000fe4000780c0ff */
[----:B------:R-:W1:Y:S02]  /*6ba0*/  LDC.64 R4, c[0x0][0x278] ;  /* 0x00009e00ff047b82 */ /* 0x000e640000000a00 */
[----:B------:R4:W-:Y:S01]  /*6bb0*/  LDGSTS.E.BYPASS.LTC128B.128 [R214+0x8000], desc[UR18][R28.64], P1 ;  /* 0x080000001cd67fae */ /* 0x0009e20008901d52 */
[----:B------:R-:W-:-:S05]  /*6bc0*/  IADD3 R32, P1, R28, R8, RZ ;  /* 0x000000081c207210 */ /* 0x000fca0007f3e0ff */
[--C-:B------:R-:W-:Y:S01]  /*6bd0*/  IMAD.X R33, R29, 0x1, R9.reuse, P1 ;  /* 0x000000011d217824 */ /* 0x100fe200008e0609 */
[----:B------:R-:W-:Y:S02]  /*6be0*/  LOP3.LUT P1, RZ, R20, 0x10, RZ, 0xc0, !PT ;  /* 0x0000001014ff7812 */ /* 0x000fe4000782c0ff */
[----:B------:R-:W-:Y:S02]  /*6bf0*/  SEL R20, RZ, 0xffffffff, P6 ;  /* 0xffffffffff147807 */ /* 0x000fe40003000000 */
[----:B------:R1:W-:Y:S01]  /*6c00*/  LDGSTS.E.BYPASS.LTC128B.128 [R215+0x9000], desc[UR18][R32.64], P0 ;  /* 0x0900000020d77fae */ /* 0x0003e20008101d52 */
[----:B---3--:R-:W-:Y:S02]  /*6c10*/  IADD3 R30, P0, R32, R8, RZ ;  /* 0x00000008201e7210 */ /* 0x008fe40007f1e0ff */
[----:B------:R-:W-:Y:S01]  /*6c20*/  ISETP.NE.AND P6, PT, R23, RZ, PT ;  /* 0x000000ff1700720c */ /* 0x000fe20003fc5270 */
[----:B------:R-:W-:Y:S02]  /*6c30*/  IMAD.SHL.U32 R20, R20, 0x2, RZ ;  /* 0x0000000214147824 */ /* 0x000fe400078e00ff */
[----:B------:R-:W-:Y:S01]  /*6c40*/  IMAD.X R31, R33, 0x1, R9, P0 ;  /* 0x00000001211f7824 */ /* 0x000fe200000e0609 */
[----:B--2---:R-:W-:-:S02]  /*6c50*/  IADD3 R213, P0, -R6, UR6, RZ ;  /* 0x0000000606d57c10 */ /* 0x004fc4000ff1e1ff */
[----:B------:R-:W-:Y:S02]  /*6c60*/  LOP3.LUT R17, R20, 0x2, R17, 0xe2, !PT ;  /* 0x0000000214117812 */ /* 0x000fe400078ee211 */
[----:B------:R2:W-:Y:S01]  /*6c70*/  LDGSTS.E.BYPASS.LTC128B.128 [R214+0x9000], desc[UR18][R30.64], P1 ;  /* 0x090000001ed67fae */ /* 0x0005e20008901d52 */
[-C--:B------:R-:W-:Y:S02]  /*6c80*/  IADD3 R25, P1, R25, R10.reuse, RZ ;  /* 0x0000000a19197210 */ /* 0x080fe40007f3e0ff */
[----:B------:R-:W-:Y:S01]  /*6c90*/  IADD3.X R212, ~R7, UR7, RZ, P0, !PT ;  /* 0x0000000707d47c10 */ /* 0x000fe200087fe5ff */
[----:B------:R-:W-:Y:S01]  /*6ca0*/  ULDC.64 UR6, c[0x0][0x270] ;  /* 0x00009c0000067ab9 */ /* 0x000fe20000000a00 */
[----:B----4-:R-:W-:Y:S02]  /*6cb0*/  IADD3 R28, P2, R25, R10, RZ ;  /* 0x0000000a191c7210 */ /* 0x010fe40007f5e0ff */
[----:B------:R-:W-:Y:S02]  /*6cc0*/  IADD3 R25, P0, R21, R8, RZ ;  /* 0x0000000815197210 */ /* 0x000fe40007f1e0ff */
[----:B------:R-:W-:-:S02]  /*6cd0*/  IADD3.X R26, R11, R26, R11, P2, P1 ;  /* 0x0000001a0b1a7210 */ /* 0x000fc400017e240b */
[----:B-1----:R-:W-:Y:S02]  /*6ce0*/  IADD3 R211, P1, -R4, UR6, RZ ;  /* 0x0000000604d37c10 */ /* 0x002fe4000ff3e1ff */
[----:B------:R-:W-:Y:S02]  /*6cf0*/  IADD3 R25, P2, R25, R8, RZ ;  /* 0x0000000819197210 */ /* 0x000fe40007f5e0ff */
[----:B------:R-:W-:Y:S02]  /*6d00*/  LOP3.LUT R21, R19, 0x2, R18, 0xe2, !PT ;  /* 0x0000000213157812 */ /* 0x000fe400078ee212 */
[----:B------:R-:W-:Y:S02]  /*6d10*/  IADD3.X R210, ~R5, UR7, RZ, P1, !PT ;  /* 0x0000000705d27c10 */ /* 0x000fe40008ffe5ff */
[----:B------:R-:W-:Y:S02]  /*6d20*/  IADD3.X R18, R9, R24, R9, P2, P0 ;  /* 0x0000001809127210 */ /* 0x000fe400017e0409 */
[----:B------:R-:W-:-:S02]  /*6d30*/  IADD3 R24, P1, P0, R211, R8, R25 ;  /* 0x00000008d3187210 */ /* 0x000fc4000783e019 */
[----:B------:R-:W-:Y:S02]  /*6d40*/  ISETP.NE.AND P2, PT, R22, RZ, PT ;  /* 0x000000ff1600720c */ /* 0x000fe40003f45270 */
[----:B------:R-:W-:Y:S02]  /*6d50*/  IADD3.X R25, R210, R9, R18, P1, P0 ;  /* 0x00000009d2197210 */ /* 0x000fe40000fe0412 */
[----:B------:R-:W-:Y:S02]  /*6d60*/  IADD3 R28, P1, P0, R213, R10, R28 ;  /* 0x0000000ad51c7210 */ /* 0x000fe4000783e01c */
[----:B------:R-:W-:Y:S01]  /*6d70*/  SEL R220, R22, 0x20, P2 ;  /* 0x0000002016dc7807 */ /* 0x000fe20001000000 */
[----:B------:R-:W-:Y:S01]  /*6d80*/  IMAD.WIDE R22, R15, 0x2, R24 ;  /* 0x000000020f167825 */ /* 0x000fe200078e0218 */
[----:B------:R-:W-:Y:S02]  /*6d90*/  IADD3.X R29, R212, R11, R26, P1, P0 ;  /* 0x0000000bd41d7210 */ /* 0x000fe40000fe041a */
[----:B------:R-:W-:-:S02]  /*6da0*/  ISETP.GE.AND P0, PT, R220, R205, PT ;  /* 0x000000cddc00720c */ /* 0x000fc40003f06270 */
[----:B------:R-:W-:Y:S01]  /*6db0*/  SEL R20, RZ, 0x8, P6 ;  /* 0x00000008ff147807 */ /* 0x000fe20003000000 */
[----:B------:R-:W-:Y:S01]  /*6dc0*/  IMAD.WIDE R28, R15, 0x2, R28 ;  /* 0x000000020f1c7825 */ /* 0x000fe200078e021c */
[----:B------:R-:W-:Y:S02]  /*6dd0*/  SEL R18, RZ, 0x4, P5 ;  /* 0x00000004ff127807 */ /* 0x000fe40002800000 */
[----:B------:R-:W-:Y:S02]  /*6de0*/  SEL R19, RZ, 0x8, P4 ;  /* 0x00000008ff137807 */ /* 0x000fe40002000000 */
[----:B------:R-:W-:Y:S02]  /*6df0*/  IADD3 R24, P1, R22, UR10, RZ ;  /* 0x0000000a16187c10 */ /* 0x000fe4000ff3e0ff */
[----:B------:R-:W-:Y:S02]  /*6e00*/  LOP3.LUT R226, R20, R226, R21, 0xfe, !PT ;  /* 0x000000e214e27212 */ /* 0x000fe400078efe15 */
[----:B------:R-:W-:-:S02]  /*6e10*/  LOP3.LUT R19, R19, R18, R17, 0xfe, !PT ;  /* 0x0000001213137212 */ /* 0x000fc400078efe11 */
[----:B------:R-:W-:Y:S01]  /*6e20*/  IADD3.X R25, R23, UR11, RZ, P1, !PT ;  /* 0x0000000b17197c10 */ /* 0x000fe20008ffe4ff */
[----:B--2---:R-:W-:Y:S06]  /*6e30*/  @!P0 BRA `(.L_x_74) ;  /* 0x0000000000c08947 */ /* 0x004fec0003800000 */
        /* <DEDUP_REMOVED lines=11> */
.L_x_77:
[----:B--2---:R-:W-:-:S05]  /*6ef0*/  VIADD R20, R18, 0x100 ;  /* 0x0000010012147836 */ /* 0x004fca0000000000 */
[----:B------:R-:W-:-:S04]  /*6f00*/  ISETP.GE.AND P0, PT, R20, R199, PT ;  /* 0x000000c71400720c */ /* 0x000fc80003f06270 */
[----:B------:R-:W-:-:S04]  /*6f10*/  SEL R20, R20, R15, !P0 ;  /* 0x0000000f14147207 */ /* 0x000fc80004000000 */
[----:B------:R-:W-:-:S04]  /*6f20*/  IADD3 R21, P0, R201, R20, RZ ;  /* 0x00000014c9157210 */ /* 0x000fc80007f1e0ff */
[----:B------:R-:W-:Y:S02]  /*6f30*/  LEA.HI.X.SX32 R20, R20, R200, 0x1, P0 ;  /* 0x000000c814147211 */ /* 0x000fe400000f0eff */
[----:B------:R-:W-:-:S04]  /*6f40*/  LEA R26, P0, R21, UR6, 0x2 ;  /* 0x00000006151a7c11 */ /* 0x000fc8000f8010ff */
[----:B------:R-:W-:Y:S02]  /*6f50*/  LEA.HI.X R27, R21, UR7, R20, 0x2, P0 ;  /* 0x00000007151b7c11 */ /* 0x000fe400080f1414 */
[----:B------:R-:W2:Y:S04]  /*6f60*/  LDC R20, c[0x0][0x378] ;  /* 0x0000de00ff147b82 */ /* 0x000ea80000000800 */
[----:B------:R-:W2:Y:S01]  /*6f70*/  LDG.E R27, desc[UR18][R26.64] ;  /* 0x000000121a1b7981 */ /* 0x000ea2000c1e1900 */
[----:B------:R-:W-:Y:S01]  /*6f80*/  LEA R21, R18, UR14, 0x2 ;  /* 0x0000000e12157c11 */ /* 0x000fe2000f8e10ff */
[----:B-1----:R-:W-:Y:S02]  /*6f90*/  IMAD.IADD R18, R17, 0x1, R18 ;  /* 0x0000000111127824 */ /* 0x002fe400078e0212 */
[----:B------:R-:W-:-:S02]  /*6fa0*/  IMAD.MOV.U32 R223, RZ, RZ, RZ ;  /* 0x000000ffffdf7224 */ /* 0x000fc400078e00ff */
[----:B------:R-:W-:Y:S01]  /*6fb0*/  IMAD.MOV.U32 R221, RZ, RZ, 0x200 ;  /* 0x00000200ffdd7424 */ /* 0x000fe200078e00ff */
[----:B------:R-:W-:Y:S02]  /*6fc0*/  ISETP.GE.U32.AND P0, PT, R18, 0x100, PT ;  /* 0x000001001200780c */ /* 0x000fe40003f06070 */
[----:B--2---:R-:W-:-:S05]  /*6fd0*/  VIADDMNMX R20, R27, -R20, 0xffffffff, !PT ;  /* 0xffffffff1b147446 */ /* 0x004fca0007800914 */
[----:B------:R2:W-:Y:S06]  /*6fe0*/  STS [R21+0x10400], R20 ;  /* 0x0104001415007388 */ /* 0x0005ec0000000800 */
[----:B------:R-:W-:Y:S05]  /*6ff0*/  @!P0 BRA `(.L_x_77) ;  /* 0xfffffffc00bc8947 */ /* 0x000fea000383ffff */
.L_x_76:
[----:B------:R-:W-:Y:S05]  /*7000*/  BSYNC B0 ;  /* 0x0000000000007941 */ /* 0x000fea0003800000 */
.L_x_75:
[----:B------:R-:W-:-:S13]  /*7010*/  ISETP.NE.AND P0, PT, R220, R205, PT ;  /* 0x000000cddc00720c */ /* 0x000fda0003f05270 */
[----:B------:R-:W-:Y:S05]  /*7020*/  @!P0 BRA `(.L_x_78) ;  /* 0x0000000000288947 */ /* 0x000fea0003800000 */
[-C--:B------:R-:W-:Y:S02]  /*7030*/  SHF.R.S32.HI R225, RZ, R198.reuse, R220 ;  /* 0x000000c6ffe17219 */ /* 0x080fe400000114dc */
[----:B------:R-:W-:-:S03]  /*7040*/  SHF.L.U32 R15, R3, R198, RZ ;  /* 0x000000c6030f7219 */ /* 0x000fc600000006ff */
[----:B------:R-:W-:Y:S01]  /*7050*/  IMAD.IADD R17, R204, 0x1, R225 ;  /* 0x00000001cc117824 */ /* 0x000fe200078e02e1 */
[----:B------:R-:W-:Y:S01]  /*7060*/  LOP3.LUT R220, R220, R15, RZ, 0x30, !PT ;  /* 0x0000000fdcdc7212 */ /* 0x000fe200078e30ff */
[----:B------:R-:W-:Y:S02]  /*7070*/  IMAD R222, R225, R205, RZ ;  /* 0x000000cde1de7224 */ /* 0x000fe400078e02ff */
[----:B------:R-:W-:-:S05]  /*7080*/  IMAD.SHL.U32 R17, R17, 0x4, RZ ;  /* 0x0000000411117824 */ /* 0x000fca00078e00ff */
[----:B------:R-:W-:-:S05]  /*7090*/  LOP3.LUT R17, R17, 0x7fc, RZ, 0xc0, !PT ;  /* 0x000007fc11117812 */ /* 0x000fca00078ec0ff */
[----:B------:R-:W1:Y:S02]  /*70a0*/  LDS R203, [R17+UR14+0x10000] ;  /* 0x0100000e11cb7984 */ /* 0x000e640008000800 */
[----:B-1----:R-:W-:Y:S01]  /*70b0*/  IMAD R203, R203, R205, -R222 ;  /* 0x000000cdcbcb7224 */ /* 0x002fe200078e0ade */
[----:B------:R-:W-:Y:S06]  /*70c0*/  BRA `(.L_x_74) ;  /* 0x00000000001c7947 */ /* 0x000fec0003800000 */
.L_x_78:
[----:B------:R-:W-:Y:S01]  /*70d0*/  LEA R18, R204, 0x4, 0x2 ;  /* 0x00000004cc127811 */ /* 0x000fe200078e10ff */
[----:B------:R-:W1:Y:S01]  /*70e0*/  LDC R222, c[0x0][0x374] ;  /* 0x0000dd00ffde7b82 */ /* 0x000e620000000800 */
[----:B------:R-:W-:Y:S01]  /*70f0*/  IMAD.MOV.U32 R220, RZ, RZ, RZ ;  /* 0x000000ffffdc7224 */ /* 0x000fe200078e00ff */
[----:B------:R-:W-:Y:S02]  /*7100*/  MOV R225, 0x1 ;  /* 0x0000000100e17802 */ /* 0x000fe40000000f00 */
[----:B------:R-:W-:-:S06]  /*7110*/  LOP3.LUT R18, R18, 0x7fc, RZ, 0xc0, !PT ;  /* 0x000007fc12127812 */ /* 0x000fcc00078ec0ff */
[----:B------:R-:W3:Y:S02]  /*7120*/  LDS R18, [R18+UR14+0x10000] ;  /* 0x0100000e12127984 */ /* 0x000ee40008000800 */
[----:B-1-3--:R-:W-:-:S07]  /*7130*/  IMAD R203, R18, R205, -R205 ;  /* 0x000000cd12cb7224 */ /* 0x00afce00078e0acd */
.L_x_74:
[----:B--2---:R-:W-:Y:S01]  /*7140*/  LOP3.LUT R21, R13, 0xffffffe0, RZ, 0xc0, !PT ;  /* 0xffffffe00d157812 */ /* 0x004fe200078ec0ff */
[C---:B------:R-:W-:Y:S01]  /*7150*/  IMAD.WIDE R26, R203.reuse, 0x2, RZ ;  /* 0x00000002cb1a7825 */ /* 0x040fe200078e02ff */
[----:B------:R-:W-:Y:S01]  /*7160*/  ISETP.GE.AND P2, PT, R203, RZ, PT ;  /* 0x000000ffcb00720c */ /* 0x000fe20003f46270 */
[----:B------:R-:W0:Y:S01]  /*7170*/  LDGDEPBAR ;  /* 0x00000000000079af */ /* 0x000e220000000000 */
[----:B------:R-:W-:Y:S01]  /*7180*/  ISETP.NE.AND P0, PT, R21, 0x20, PT ;  /* 0x000000201500780c */ /* 0x000fe20003f05270 */
[----:B------:R-:W-:Y:S01]  /*7190*/  VIADD R220, R220, 0x20 ;  /* 0x00000020dcdc7836 */ /* 0x000fe20000000000 */
[----:B------:R-:W-:Y:S02]  /*71a0*/  LOP3.LUT R15, R26, 0xfffffff0, RZ, 0xc0, !PT ;  /* 0xfffffff01a0f7812 */ /* 0x000fe400078ec0ff */
[----:B------:R-:W-:Y:S02]  /*71b0*/  SEL R226, R226, RZ, P0 ;  /* 0x000000ffe2e27207 */ /* 0x000fe40000000000 */
[----:B------:R-:W-:-:S02]  /*71c0*/  SEL R19, R19, RZ, P0 ;  /* 0x000000ff13137207 */ /* 0x000fc40000000000 */
[----:B------:R-:W-:Y:S02]  /*71d0*/  IADD3 R30, P1, P0, R15, UR8, R28 ;  /* 0x000000080f1e7c10 */ /* 0x000fe4000f83e01c */
[C---:B------:R-:W-:Y:S01]  /*71e0*/  LOP3.LUT R17, R226.reuse, 0x1, RZ, 0xc0, !PT ;  /* 0x00000001e2117812 */ /* 0x040fe200078ec0ff */
[----:B------:R-:W-:Y:S01]  /*71f0*/  IMAD.SHL.U32 R15, R19, 0x10, RZ ;  /* 0x00000010130f7824 */ /* 0x000fe200078e00ff */
[----:B------:R-:W-:Y:S02]  /*7200*/  IADD3.X R31, R27, UR9, R29, P1, P0 ;  /* 0x000000091b1f7c10 */ /* 0x000fe40008fe041d */
[----:B------:R-:W-:Y:S02]  /*7210*/  LOP3.LUT P1, RZ, R226, 0x2, RZ, 0xc0, !PT ;  /* 0x00000002e2ff7812 */ /* 0x000fe4000782c0ff */
[----:B------:R-:W-:Y:S02]  /*7220*/  IADD3 R26, P0, R30, R10, RZ ;  /* 0x0000000a1e1a7210 */ /* 0x000fe40007f1e0ff */
[----:B------:R-:W-:Y:S01]  /*7230*/  ISETP.NE.U32.OR P2, PT, R17, 0x1, !P2 ;  /* 0x000000011100780c */ /* 0x000fe20005745470 */
[----:B------:R-:W-:Y:S01]  /*7240*/  IMAD.SHL.U32 R17, R19, 0x8, RZ ;  /* 0x0000000813117824 */ /* 0x000fe200078e00ff */
[----:B------:R-:W-:Y:S01]  /*7250*/  LOP3.LUT P6, RZ, R226, 0x4, RZ, 0xc0, !PT ;  /* 0x00000004e2ff7812 */ /* 0x000fe200078cc0ff */
[----:B------:R-:W-:Y:S01]  /*7260*/  IMAD.X R27, R31, 0x1, R11, P0 ;  /* 0x000000011f1b7824 */ /* 0x000fe200000e060b */
[----:B------:R-:W-:-:S02]  /*7270*/  ISETP.LT.OR P1, PT, R203, RZ, !P1 ;  /* 0x000000ffcb00720c */ /* 0x000fc40004f21670 */
[----:B------:R-:W-:Y:S02]  /*7280*/  LOP3.LUT P5, RZ, R226, 0x8, RZ, 0xc0, !PT ;  /* 0x00000008e2ff7812 */ /* 0x000fe400078ac0ff */
[-C--:B------:R-:W-:Y:S02]  /*7290*/  IADD3 R36, P0, R26, R10.reuse, RZ ;  /* 0x0000000a1a247210 */ /* 0x080fe40007f1e0ff */
[C---:B------:R-:W-:Y:S02]  /*72a0*/  ISETP.LT.OR P6, PT, R203.reuse, RZ, !P6 ;  /* 0x000000ffcb00720c */ /* 0x040fe400077c1670 */
[----:B------:R-:W-:Y:S01]  /*72b0*/  ISETP.LT.OR P5, PT, R203, RZ, !P5 ;  /* 0x000000ffcb00720c */ /* 0x000fe20006fa1670 */
[----:B------:R-:W-:Y:S01]  /*72c0*/  IMAD.X R37, R27, 0x1, R11, P0 ;  /* 0x000000011b257824 */ /* 0x000fe200000e060b */
[----:B------:R-:W-:Y:S01]  /*72d0*/  LOP3.LUT P4, RZ, R15, 0x10, RZ, 0xc0, !PT ;  /* 0x000000100fff7812 */ /* 0x000fe2000788c0ff */
[----:B------:R-:W-:Y:S01]  /*72e0*/  IMAD.SHL.U32 R15, R19, 0x4, RZ ;  /* 0x00000004130f7824 */ /* 0x000fe200078e00ff */
[----:B------:R-:W-:Y:S01]  /*72f0*/  IADD3 R34, P0, R36, R10, RZ ;  /* 0x0000000a24227210 */ /* 0x000fe20007f1e0ff */
[----:B------:R-:W-:Y:S01]  /*7300*/  @!PT LDS RZ, [RZ] ;  /* 0x00000000fffff984 */ /* 0x000fe20000000800 */
[----:B------:R-:W-:Y:S01]  /*7310*/  @!PT LDS RZ, [RZ] ;  /* 0x00000000fffff984 */ /* 0x000fe20000000800 */
[----:B------:R-:W-:Y:S01]  /*7320*/  @!PT LDS RZ, [RZ] ;  /* 0x00000000fffff984 */ /* 0x000fe20000000800 */
[----:B------:R1:W-:Y:S01]  /*7330*/  LDGSTS.E.BYPASS.LTC128B.128 [R215+0x80], desc[UR18][R30.64], !P2 ;  /* 0x000800001ed77fae */ /* 0x0003e2000d101d52 */
[----:B------:R-:W-:-:S03]  /*7340*/  LOP3.LUT P2, RZ, R17, 0x10, RZ, 0xc0, !PT ;  /* 0x0000001011ff7812 */ /* 0x000fc6000784c0ff */
[----:B------:R2:W-:Y:S01]  /*7350*/  LDGSTS.E.BYPASS.LTC128B.128 [R214+0x80], desc[UR18][R26.64], !P1 ;  /* 0x000800001ad67fae */ /* 0x0005e2000c901d52 */
[----:B------:R-:W-:Y:S01]  /*7360*/  IMAD.X R35, R37, 0x1, R11, P0 ;  /* 0x0000000125237824 */ /* 0x000fe200000e060b */
[----:B------:R-:W-:Y:S01]  /*7370*/  LOP3.LUT P1, RZ, R15, 0x10, RZ, 0xc0, !PT ;  /* 0x000000100fff7812 */ /* 0x000fe2000782c0ff */
[----:B------:R-:W-:Y:S01]  /*7380*/  IMAD.SHL.U32 R15, R19, 0x2, RZ ;  /* 0x00000002130f7824 */ /* 0x000fe200078e00ff */
[----:B------:R-:W-:Y:S01]  /*7390*/  IADD3 R32, P0, R24, R8, RZ ;  /* 0x0000000818207210 */ /* 0x000fe20007f1e0ff */
[----:B------:R3:W-:Y:S04]  /*73a0*/  LDGSTS.E.BYPASS.LTC128B.128 [R215+0x1080], desc[UR18][R36.64], !P6 ;  /* 0x0108000024d77fae */ /* 0x0007e8000f101d52 */
[----:B------:R3:W-:Y:S01]  /*73b0*/  LDGSTS.E.BYPASS.LTC128B.128 [R214+0x1080], desc[UR18][R34.64], !P5 ;  /* 0x0108000022d67fae */ /* 0x0007e2000e901d52 */
[----:B------:R-:W-:Y:S01]  /*73c0*/  IMAD.X R33, R25, 0x1, R9, P0 ;  /* 0x0000000119217824 */ /* 0x000fe200000e0609 */
[----:B------:R-:W-:-:S02]  /*73d0*/  LOP3.LUT P0, RZ, R15, 0x10, RZ, 0xc0, !PT ;  /* 0x000000100fff7812 */ /* 0x000fc4000780c0ff */
[----:B------:R3:W-:Y:S04]  /*73e0*/  LDGSTS.E.BYPASS.LTC128B.128 [R215+0x8080], desc[UR18][R24.64], P4 ;  /* 0x0808000018d77fae */ /* 0x0007e8000a101d52 */
[----:B------:R3:W-:Y:S01]  /*73f0*/  LDGSTS.E.BYPASS.LTC128B.128 [R214+0x8080], desc[UR18][R32.64], P2 ;  /* 0x0808000020d67fae */ /* 0x0007e20009101d52 */
[----:B------:R-:W-:Y:S02]  /*7400*/  IADD3 R15, P2, R28, R10, RZ ;  /* 0x0000000a1c0f7210 */ /* 0x000fe40007f5e0ff */
[----:B-1----:R-:W-:-:S04]  /*7410*/  IADD3 R30, P5, R32, R8, RZ ;  /* 0x00000008201e7210 */ /* 0x002fc80007fbe0ff */
[----:B--2---:R-:W-:Y:S01]  /*7420*/  IADD3 R26, P4, R30, R8, RZ ;  /* 0x000000081e1a7210 */ /* 0x004fe20007f9e0ff */
[----:B------:R-:W-:Y:S01]  /*7430*/  IMAD.X R31, R33, 0x1, R9, P5 ;  /* 0x00000001211f7824 */ /* 0x000fe200028e0609 */
[----:B------:R-:W-:-:S03]  /*7440*/  ISETP.GE.AND P5, PT, R220, R205, PT ;  /* 0x000000cddc00720c */ /* 0x000fc60003fa6270 */
[----:B------:R-:W-:Y:S01]  /*7450*/  IMAD.X R27, R31, 0x1, R9, P4 ;  /* 0x000000011f1b7824 */ /* 0x000fe200020e0609 */
[----:B------:R-:W-:Y:S01]  /*7460*/  IADD3 R17, P4, R22, R8, RZ ;  /* 0x0000000816117210 */ /* 0x000fe20007f9e0ff */
[----:B------:R3:W-:Y:S01]  /*7470*/  LDGSTS.E.BYPASS.LTC128B.128 [R215+0x9080], desc[UR18][R30.64], P1 ;  /* 0x090800001ed77fae */ /* 0x0007e20008901d52 */
[----:B------:R-:W-:-:S03]  /*7480*/  IADD3 R15, P1, R15, R10, RZ ;  /* 0x0000000a0f0f7210 */ /* 0x000fc60007f3e0ff */
[----:B------:R3:W-:Y:S01]  /*7490*/  LDGSTS.E.BYPASS.LTC128B.128 [R214+0x9080], desc[UR18][R26.64], P0 ;  /* 0x090800001ad67fae */ /* 0x0007e20008101d52 */
[----:B------:R-:W-:Y:S02]  /*74a0*/  IADD3 R17, P0, R17, R8, RZ ;  /* 0x0000000811117210 */ /* 0x000fe40007f1e0ff */
[----:B------:R-:W-:Y:S02]  /*74b0*/  IADD3.X R28, R11, R29, R11, P1, P2 ;  /* 0x0000001d0b1c7210 */ /* 0x000fe40000fe440b */
[----:B------:R-:W-:Y:S02]  /*74c0*/  IADD3 R15, P2, P1, R213, R10, R15 ;  /* 0x0000000ad50f7210 */ /* 0x000fe4000795e00f */
[----:B------:R-:W-:Y:S02]  /*74d0*/  IADD3.X R22, R9, R23, R9, P0, P4 ;  /* 0x0000001709167210 */ /* 0x000fe400007e8409 */
[----:B------:R-:W-:Y:S02]  /*74e0*/  IADD3 R17, P4, P0, R211, R8, R17 ;  /* 0x00000008d3117210 */ /* 0x000fe4000789e011 */
[----:B------:R-:W-:-:S02]  /*74f0*/  IADD3.X R18, R212, R11, R28, P2, P1 ;  /* 0x0000000bd4127210 */ /* 0x000fc400017e241c */
[----:B------:R-:W-:Y:S02]  /*7500*/  IADD3 R15, P1, R15, R6, RZ ;  /* 0x000000060f0f7210 */ /* 0x000fe40007f3e0ff */
[----:B------:R-:W-:Y:S02]  /*7510*/  IADD3 R17, P2, R17, R4, RZ ;  /* 0x0000000411117210 */ /* 0x000fe40007f5e0ff */
[----:B------:R-:W-:Y:S01]  /*7520*/  IADD3.X R20, R210, R9, R22, P4, P0 ;  /* 0x00000009d2147210 */ /* 0x000fe200027e0416 */
[----:B------:R-:W-:-:S04]  /*7530*/  IMAD.X R18, R18, 0x1, R7, P1 ;  /* 0x0000000112127824 */ /* 0x000fc800008e0607 */
[----:B------:R-:W-:Y:S01]  /*7540*/  IMAD.X R20, R20, 0x1, R5, P2 ;  /* 0x0000000114147824 */ /* 0x000fe200010e0605 */
        /* <DEDUP_REMOVED lines=10> */
[----:B---3--:R-:W1:Y:S01]  /*75f0*/  LDC R26, c[0x0][RZ] ;  /* 0x00000000ff1a7b82 */ /* 0x008e620000000800 */
[----:B------:R-:W-:Y:S01]  /*7600*/  IMAD.SHL.U32 R23, R223, 0x100, RZ ;  /* 0x00000100df177824 */ /* 0x000fe200078e00ff */
[----:B------:R-:W-:Y:S01]  /*7610*/  IADD3 R22, R199, -0x1, RZ ;  /* 0xffffffffc7167810 */ /* 0x000fe20007ffe0ff */
[----:B------:R-:W-:-:S03]  /*7620*/  IMAD.MOV.U32 R28, RZ, RZ, R0 ;  /* 0x000000ffff1c7224 */ /* 0x000fc600078e0000 */
[----:B------:R-:W-:-:S07]  /*7630*/  LOP3.LUT R23, R23, 0x4000, RZ, 0xfc, !PT ;  /* 0x0000400017177812 */ /* 0x000fce00078efcff */
.L_x_84:
[----:B--2---:R-:W-:-:S05]  /*7640*/  IMAD.IADD R24, R221, 0x1, R28 ;  /* 0x00000001dd187824 */ /* 0x004fca00078e021c */
        /* <DEDUP_REMOVED lines=15> */
.L_x_83:
[----:B------:R-:W-:Y:S05]  /*7740*/  BSYNC B0 ;  /* 0x0000000000007941 */ /* 0x000fea0003800000 */
.L_x_82:
[----:B------:R-:W-:Y:S02]  /*7750*/  IADD3 R221, R221, 0x100, RZ ;  /* 0x00000100dddd7810 */ /* 0x000fe40007ffe0ff */
[----:B------:R-:W-:Y:S02]  /*7760*/  LOP3.LUT R223, R223, 0x1, RZ, 0x3c, !PT ;  /* 0x00000001dfdf7812 */ /* 0x000fe400078e3cff */
.L_x_81:
[----:B------:R-:W-:Y:S05]  /*7770*/  BSYNC B1 ;  /* 0x0000000000017941 */ /* 0x000fea0003800000 */
.L_x_80:
[----:B------:R-:W-:-:S13]  /*7780*/  ISETP.NE.AND P0, PT, R220, R205, PT ;  /* 0x000000cddc00720c */ /* 0x000fda0003f05270 */
[----:B------:R-:W-:Y:S05]  /*7790*/  @!P0 BRA `(.L_x_85) ;  /* 0x00000000002c8947 */ /* 0x000fea0003800000 */
[-C--:B------:R-:W-:Y:S02]  /*77a0*/  SHF.R.S32.HI R22, RZ, R198.reuse, R220 ;  /* 0x000000c6ff167219 */ /* 0x080fe400000114dc */
[----:B------:R-:W-:-:S03]  /*77b0*/  SHF.L.U32 R23, R3, R198, RZ ;  /* 0x000000c603177219 */ /* 0x000fc600000006ff */
[----:B------:R-:W-:Y:S01]  /*77c0*/  IMAD.IADD R225, R225, 0x1, R22 ;  /* 0x00000001e1e17824 */ /* 0x000fe200078e0216 */
[----:B------:R-:W-:Y:S01]  /*77d0*/  LOP3.LUT R220, R220, R23, RZ, 0x30, !PT ;  /* 0x00000017dcdc7212 */ /* 0x000fe200078e30ff */
[----:B------:R-:W-:-:S03]  /*77e0*/  IMAD R222, R22, R205, R222 ;  /* 0x000000cd16de7224 */ /* 0x000fc600078e02de */
[----:B--23--:R-:W-:-:S05]  /*77f0*/  IADD3 R24, R204, R225, RZ ;  /* 0x000000e1cc187210 */ /* 0x00cfca0007ffe0ff */
[----:B------:R-:W-:-:S05]  /*7800*/  IMAD.SHL.U32 R24, R24, 0x4, RZ ;  /* 0x0000000418187824 */ /* 0x000fca00078e00ff */
[----:B------:R-:W-:-:S05]  /*7810*/  LOP3.LUT R24, R24, 0x7fc, RZ, 0xc0, !PT ;  /* 0x000007fc18187812 */ /* 0x000fca00078ec0ff */
[----:B------:R-:W1:Y:S02]  /*7820*/  LDS R203, [R24+UR14+0x10000] ;  /* 0x0100000e18cb7984 */ /* 0x000e640008000800 */
[----:B-1----:R-:W-:Y:S01]  /*7830*/  IMAD R203, R203, R205, -R222 ;  /* 0x000000cdcbcb7224 */ /* 0x002fe200078e0ade */
[----:B------:R-:W-:Y:S06]  /*7840*/  BRA `(.L_x_79) ;  /* 0x0000000000207947 */ /* 0x000fec0003800000 */
.L_x_85:
        /* <DEDUP_REMOVED lines=8> */
.L_x_79:
[----:B------:R-:W-:Y:S01]  /*78d0*/  ISETP.NE.AND P0, PT, R21, 0x40, PT ;  /* 0x000000401500780c */ /* 0x000fe20003f05270 */
[C---:B------:R-:W-:Y:S01]  /*78e0*/  IMAD.WIDE R22, R203.reuse, 0x2, RZ ;  /* 0x00000002cb167825 */ /* 0x040fe200078e02ff */
[----:B------:R-:W-:Y:S01]  /*78f0*/  ISETP.GE.AND P1, PT, R203, RZ, PT ;  /* 0x000000ffcb00720c */ /* 0x000fe20003f26270 */
[----:B------:R-:W0:Y:S01]  /*7900*/  LDGDEPBAR ;  /* 0x00000000000079af */ /* 0x000e220000000000 */
[----:B------:R-:W-:Y:S01]  /*7910*/  SEL R226, R226, RZ, P0 ;  /* 0x000000ffe2e27207 */ /* 0x000fe20000000000 */
[----:B------:R-:W-:Y:S01]  /*7920*/  VIADD R220, R220, 0x20 ;  /* 0x00000020dcdc7836 */ /* 0x000fe20000000000 */
[----:B------:R-:W-:Y:S02]  /*7930*/  LOP3.LUT R22, R22, 0xfffffff0, RZ, 0xc0, !PT ;  /* 0xfffffff016167812 */ /* 0x000fe400078ec0ff */
[----:B------:R-:W-:Y:S02]  /*7940*/  SEL R19, R19, RZ, P0 ;  /* 0x000000ff13137207 */ /* 0x000fe40000000000 */
[----:B------:R-:W-:-:S02]  /*7950*/  LOP3.LUT R21, R226, 0x1, RZ, 0xc0, !PT ;  /* 0x00000001e2157812 */ /* 0x000fc400078ec0ff */
[----:B---3--:R-:W-:Y:S01]  /*7960*/  IADD3 R26, P2, P0, R22, UR8, R15 ;  /* 0x00000008161a7c10 */ /* 0x008fe2000f85e00f */
[----:B------:R-:W-:Y:S01]  /*7970*/  IMAD.SHL.U32 R22, R19, 0x10, RZ ;  /* 0x0000001013167824 */ /* 0x000fe200078e00ff */
[C---:B------:R-:W-:Y:S02]  /*7980*/  LOP3.LUT P6, RZ, R226.reuse, 0x2, RZ, 0xc0, !PT ;  /* 0x00000002e2ff7812 */ /* 0x040fe400078cc0ff */
[----:B------:R-:W-:Y:S01]  /*7990*/  ISETP.NE.U32.OR P1, PT, R21, 0x1, !P1 ;  /* 0x000000011500780c */ /* 0x000fe20004f25470 */
[----:B------:R-:W-:Y:S01]  /*79a0*/  IMAD.SHL.U32 R21, R19, 0x8, RZ ;  /* 0x0000000813157824 */ /* 0x000fe200078e00ff */
[----:B------:R-:W-:Y:S02]  /*79b0*/  IADD3.X R27, R23, UR9, R18, P2, P0 ;  /* 0x00000009171b7c10 */ /* 0x000fe400097e0412 */
[----:B------:R-:W-:Y:S02]  /*79c0*/  LOP3.LUT P5, RZ, R226, 0x4, RZ, 0xc0, !PT ;  /* 0x00000004e2ff7812 */ /* 0x000fe400078ac0ff */
[----:B------:R-:W-:-:S02]  /*79d0*/  ISETP.LT.OR P6, PT, R203, RZ, !P6 ;  /* 0x000000ffcb00720c */ /* 0x000fc400077c1670 */
[-C--:B------:R-:W-:Y:S02]  /*79e0*/  IADD3 R28, P0, R26, R10.reuse, RZ ;  /* 0x0000000a1a1c7210 */ /* 0x080fe40007f1e0ff */
[----:B------:R-:W-:Y:S02]  /*79f0*/  ISETP.LT.OR P5, PT, R203, RZ, !P5 ;  /* 0x000000ffcb00720c */ /* 0x000fe40006fa1670 */
[----:B------:R-:W-:Y:S01]  /*7a00*/  LOP3.LUT P4, RZ, R226, 0x8, RZ, 0xc0, !PT ;  /* 0x00000008e2ff7812 */ /* 0x000fe2000788c0ff */
[--C-:B------:R-:W-:Y:S01]  /*7a10*/  IMAD.X R29, R27, 0x1, R11.reuse, P0 ;  /* 0x000000011b1d7824 */ /* 0x100fe200000e060b */
[----:B------:R-:W-:Y:S01]  /*7a20*/  IADD3 R30, P0, R28, R10, RZ ;  /* 0x0000000a1c1e7210 */ /* 0x000fe20007f1e0ff */
[----:B------:R-:W-:Y:S01]  /*7a30*/  @!PT LDS RZ, [RZ] ;  /* 0x00000000fffff984 */ /* 0x000fe20000000800 */
[----:B------:R-:W-:Y:S01]  /*7a40*/  @!PT LDS RZ, [RZ] ;  /* 0x00000000fffff984 */ /* 0x000fe20000000800 */
[----:B------:R-:W-:Y:S01]  /*7a50*/  @!PT LDS RZ, [RZ] ;  /* 0x00000000fffff984 */ /* 0x000fe20000000800 */
[----:B------:R1:W-:Y:S01]  /*7a60*/  LDGSTS.E.BYPASS.LTC128B.128 [R215+0x100], desc[UR18][R26.64], !P1 ;  /* 0x001000001ad77fae */ /* 0x0003e2000c901d52 */
[----:B------:R-:W-:Y:S02]  /*7a70*/  ISETP.LT.OR P4, PT, R203, RZ, !P4 ;  /* 0x000000ffcb00720c */ /* 0x000fe40006781670 */
[----:B------:R-:W-:Y:S01]  /*7a80*/  LOP3.LUT P2, RZ, R22, 0x10, RZ, 0xc0, !PT ;  /* 0x0000001016ff7812 */ /* 0x000fe2000784c0ff */
[----:B------:R-:W-:Y:S01]  /*7a90*/  IMAD.X R31, R29, 0x1, R11, P0 ;  /* 0x000000011d1f7824 */ /* 0x000fe200000e060b */
[----:B------:R3:W-:Y:S01]  /*7aa0*/  LDGSTS.E.BYPASS.LTC128B.128 [R214+0x100], desc[UR18][R28.64], !P6 ;  /* 0x001000001cd67fae */ /* 0x0007e2000f101d52 */
[----:B------:R-:W-:-:S02]  /*7ab0*/  IADD3 R22, P6, R17, UR10, RZ ;  /* 0x0000000a11167c10 */ /* 0x000fc4000ffde0ff */
[----:B--2---:R-:W-:Y:S01]  /*7ac0*/  IADD3 R24, P0, R30, R10, RZ ;  /* 0x0000000a1e187210 */ /* 0x004fe20007f1e0ff */
[----:B------:R2:W-:Y:S01]  /*7ad0*/  LDGSTS.E.BYPASS.LTC128B.128 [R215+0x1100], desc[UR18][R30.64], !P5 ;  /* 0x011000001ed77fae */ /* 0x0005e2000e901d52 */
[----:B------:R-:W-:Y:S01]  /*7ae0*/  LOP3.LUT P1, RZ, R21, 0x10, RZ, 0xc0, !PT ;  /* 0x0000001015ff7812 */ /* 0x000fe2000782c0ff */
[----:B------:R-:W-:Y:S01]  /*7af0*/  IMAD.SHL.U32 R21, R19, 0x4, RZ ;  /* 0x0000000413157824 */ /* 0x000fe200078e00ff */
[----:B------:R-:W-:Y:S01]  /*7b00*/  IADD3.X R23, R20, UR11, RZ, P6, !PT ;  /* 0x0000000b14177c10 */ /* 0x000fe2000b7fe4ff */
[----:B------:R-:W-:-:S03]  /*7b10*/  IMAD.X R25, R31, 0x1, R11, P0 ;  /* 0x000000011f197824 */ /* 0x000fc600000e060b */
[----:B------:R-:W-:Y:S01]  /*7b20*/  LOP3.LUT P0, RZ, R21, 0x10, RZ, 0xc0, !PT ;  /* 0x0000001015ff7812 */ /* 0x000fe2000780c0ff */
[----:B------:R-:W-:Y:S01]  /*7b30*/  IMAD.SHL.U32 R21, R19, 0x2, RZ ;  /* 0x0000000213157824 */ /* 0x000fe200078e00ff */
[----:B------:R4:W-:Y:S01]  /*7b40*/  LDGSTS.E.BYPASS.LTC128B.128 [R214+0x1100], desc[UR18][R24.64], !P4 ;  /* 0x0110000018d67fae */ /* 0x0009e2000e101d52 */
[----:B------:R-:W-:-:S03]  /*7b50*/  IADD3 R15, P4, R15, R10, RZ ;  /* 0x0000000a0f0f7210 */ /* 0x000fc60007f9e0ff */
[----:B------:R-:W-:Y:S01]  /*7b60*/  LOP3.LUT P6, RZ, R21, 0x10, RZ, 0xc0, !PT ;  /* 0x0000001015ff7812 */ /* 0x000fe200078cc0ff */
[----:B------:R4:W-:Y:S01]  /*7b70*/  LDGSTS.E.BYPASS.LTC128B.128 [R215+0x8100], desc[UR18][R22.64], P2 ;  /* 0x0810000016d77fae */ /* 0x0009e20009101d52 */
[----:B------:R-:W-:Y:S02]  /*7b80*/  IADD3 R15, P2, R15, R10, RZ ;  /* 0x0000000a0f0f7210 */ /* 0x000fe40007f5e0ff */
[----:B-1----:R-:W-:Y:S02]  /*7b90*/  IADD3 R26, P5, R22, R8, RZ ;  /* 0x00000008161a7210 */ /* 0x002fe40007fbe0ff */
[----:B------:R-:W-:-:S03]  /*7ba0*/  IADD3.X R18, R11, R18, R11, P2, P4 ;  /* 0x000000120b127210 */ /* 0x000fc600017e840b */
[----:B------:R-:W-:Y:S01]  /*7bb0*/  IMAD.X R27, R23, 0x1, R9, P5 ;  /* 0x00000001171b7824 */ /* 0x000fe200028e0609 */
[----:B---3--:R-:W-:-:S04]  /*7bc0*/  IADD3 R28, P5, R26, R8, RZ ;  /* 0x000000081a1c7210 */ /* 0x008fc80007fbe0ff */
[----:B------:R4:W-:Y:S01]  /*7bd0*/  LDGSTS.E.BYPASS.LTC128B.128 [R214+0x8100], desc[UR18][R26.64], P1 ;  /* 0x081000001ad67fae */ /* 0x0009e20008901d52 */
[--C-:B------:R-:W-:Y:S01]  /*7be0*/  IMAD.X R29, R27, 0x1, R9.reuse, P5 ;  /* 0x000000011b1d7824 */ /* 0x100fe200028e0609 */
[-C--:B------:R-:W-:Y:S02]  /*7bf0*/  IADD3 R17, P5, R17, R8.reuse, RZ ;  /* 0x0000000811117210 */ /* 0x080fe40007fbe0ff */
[-C--:B--2---:R-:W-:Y:S02]  /*7c00*/  IADD3 R30, P1, R28, R8.reuse, RZ ;  /* 0x000000081c1e7210 */ /* 0x084fe40007f3e0ff */
[----:B------:R-:W-:Y:S01]  /*7c10*/  IADD3 R17, P2, R17, R8, RZ ;  /* 0x0000000811117210 */ /* 0x000fe20007f5e0ff */
[----:B------:R4:W-:Y:S02]  /*7c20*/  LDGSTS.E.BYPASS.LTC128B.128 [R215+0x9100], desc[UR18][R28.64], P0 ;  /* 0x091000001cd77fae */ /* 0x0009e40008101d52 */
[--C-:B------:R-:W-:Y:S01]  /*7c30*/  IMAD.X R31, R29, 0x1, R9.reuse, P1 ;  /* 0x000000011d1f7824 */ /* 0x100fe200008e0609 */
[----:B------:R-:W-:-:S02]  /*7c40*/  IADD3.X R20, R9, R20, R9, P2, P5 ;  /* 0x0000001409147210 */ /* 0x000fc400017ea409 */
[----:B------:R-:W-:Y:S02]  /*7c50*/  ISETP.GE.AND P5, PT, R220, R205, PT ;  /* 0x000000cddc00720c */ /* 0x000fe40003fa6270 */
[----:B------:R-:W-:Y:S01]  /*7c60*/  IADD3 R15, P1, P0, R213, R10, R15 ;  /* 0x0000000ad50f7210 */ /* 0x000fe2000783e00f */
[----:B------:R4:W-:Y:S01]  /*7c70*/  LDGSTS.E.BYPASS.LTC128B.128 [R214+0x9100], desc[UR18][R30.64], P6 ;  /* 0x091000001ed67fae */ /* 0x0009e2000b101d52 */
[----:B------:R-:W-:Y:S02]  /*7c80*/  IADD3 R17, P6, P4, R211, R8, R17 ;  /* 0x00000008d3117210 */ /* 0x000fe40007cde011 */
[----:B------:R-:W-:Y:S02]  /*7c90*/  IADD3.X R18, R212, R11, R18, P1, P0 ;  /* 0x0000000bd4127210 */ /* 0x000fe40000fe0412 */
[----:B------:R-:W-:Y:S02]  /*7ca0*/  IADD3 R15, P0, R15, R6, RZ ;  /* 0x000000060f0f7210 */ /* 0x000fe40007f1e0ff */
[----:B------:R-:W-:-:S02]  /*7cb0*/  IADD3 R17, P1, R17, R4, RZ ;  /* 0x0000000411117210 */ /* 0x000fc40007f3e0ff */
[----:B------:R-:W-:Y:S02]  /*7cc0*/  IADD3.X R20, R210, R9, R20, P6, P4 ;  /* 0x00000009d2147210 */ /* 0x000fe400037e8414 */
[----:B------:R-:W-:Y:S02]  /*7cd0*/  IADD3 R217, P2, R15, UR8, RZ ;  /* 0x000000080fd97c10 */ /* 0x000fe4000ff5e0ff */
[----:B------:R-:W-:Y:S02]  /*7ce0*/  IADD3 R219, P4, R17, UR10, RZ ;  /* 0x0000000a11db7c10 */ /* 0x000fe4000ff9e0ff */
[----:B------:R-:W-:Y:S02]  /*7cf0*/  IADD3.X R216, R18, UR9, R7, P2, P0 ;  /* 0x0000000912d87c10 */ /* 0x000fe400097e0407 */
[----:B------:R-:W-:Y:S01]  /*7d00*/  IADD3.X R218, R20, UR11, R5, P4, P1 ;  /* 0x0000000b14da7c10 */ /* 0x000fe2000a7e2405 */
[----:B------:R-:W-:Y:S08]  /*7d10*/  @!P5 BRA `(.L_x_86) ;  /* 0x0000000000dcd947 */ /* 0x000ff00003800000 */
        /* <DEDUP_REMOVED lines=14> */
.L_x_91:
        /* <DEDUP_REMOVED lines=16> */
.L_x_90:
[----:B------:R-:W-:Y:S05]  /*7f00*/  BSYNC B0 ;  /* 0x0000000000007941 */ /* 0x000fea0003800000 */
.L_x_89:
[----:B------:R-:W-:Y:S02]  /*7f10*/  IADD3 R221, R221, 0x100, RZ ;  /* 0x00000100dddd7810 */ /* 0x000fe40007ffe0ff */
[----:B------:R-:W-:Y:S02]  /*7f20*/  LOP3.LUT R223, R223, 0x1, RZ, 0x3c, !PT ;  /* 0x00000001dfdf7812 */ /* 0x000fe400078e3cff */
.L_x_88:
[----:B------:R-:W-:Y:S05]  /*7f30*/  BSYNC B1 ;  /* 0x0000000000017941 */ /* 0x000fea0003800000 */
.L_x_87:
[----:B------:R-:W-:-:S13]  /*7f40*/  ISETP.NE.AND P0, PT, R220, R205, PT ;  /* 0x000000cddc00720c */ /* 0x000fda0003f05270 */
[----:B------:R-:W-:Y:S05]  /*7f50*/  @!P0 BRA `(.L_x_92) ;  /* 0x00000000002c8947 */ /* 0x000fea0003800000 */
[-C--:B------:R-:W-:Y:S02]  /*7f60*/  SHF.R.S32.HI R4, RZ, R198.reuse, R220 ;  /* 0x000000c6ff047219 */ /* 0x080fe400000114dc */
[----:B------:R-:W-:-:S03]  /*7f70*/  SHF.L.U32 R3, R3, R198, RZ ;  /* 0x000000c603037219 */ /* 0x000fc600000006ff */
[----:B------:R-:W-:Y:S01]  /*7f80*/  IMAD.IADD R225, R225, 0x1, R4 ;  /* 0x00000001e1e17824 */ /* 0x000fe200078e0204 */
[----:B------:R-:W-:Y:S01]  /*7f90*/  LOP3.LUT R220, R220, R3, RZ, 0x30, !PT ;  /* 0x00000003dcdc7212 */ /* 0x000fe200078e30ff */
[----:B------:R-:W-:-:S03]  /*7fa0*/  IMAD R222, R4, R205, R222 ;  /* 0x000000cd04de7224 */ /* 0x000fc600078e02de */
[----:B------:R-:W-:-:S05]  /*7fb0*/  IADD3 R5, R204, R225, RZ ;  /* 0x000000e1cc057210 */ /* 0x000fca0007ffe0ff */
[----:B------:R-:W-:-:S05]  /*7fc0*/  IMAD.SHL.U32 R5, R5, 0x4, RZ ;  /* 0x0000000405057824 */ /* 0x000fca00078e00ff */
[----:B------:R-:W-:-:S05]  /*7fd0*/  LOP3.LUT R5, R5, 0x7fc, RZ, 0xc0, !PT ;  /* 0x000007fc05057812 */ /* 0x000fca00078ec0ff */
[----:B------:R-:W1:Y:S02]  /*7fe0*/  LDS R203, [R5+UR14+0x10000] ;  /* 0x0100000e05cb7984 */ /* 0x000e640008000800 */
[----:B-1----:R-:W-:Y:S01]  /*7ff0*/  IMAD R203, R203, R205, -R222 ;  /* 0x000000cdcbcb7224 */ /* 0x002fe200078e0ade */
[----:B------:R-:W-:Y:S06]  /*8000*/  BRA `(.L_x_86) ;  /* 0x0000000000207947 */ /* 0x000fec0003800000 */
.L_x_92:
        /* <DEDUP_REMOVED lines=8> */
.L_x_86:
[----:B------:R-:W0:Y:S01]  /*8090*/  LDGDEPBAR ;  /* 0x00000000000079af */ /* 0x000e220000000000 */
[-C--:B------:R-:W-:Y:S01]  /*80a0*/  ISETP.GE.AND P0, PT, R16, R205.reuse, PT ;  /* 0x000000cd1000720c */ /* 0x080fe20003f06270 */
[C---:B------:R-:W-:Y:S01]  /*80b0*/  VIADD R4, R14.reuse, 0x10 ;  /* 0x000000100e047836 */ /* 0x040fe20000000000 */
[----:B--2---:R-:W-:Y:S02]  /*80c0*/  SHF.R.S32.HI R6, RZ, 0x1f, R13 ;  /* 0x0000001fff067819 */ /* 0x004fe4000001140d */
[----:B------:R-:W-:Y:S02]  /*80d0*/  CS2R R102, SRZ ;  /* 0x0000000000667805 */ /* 0x000fe4000001ff00 */
[----:B------:R-:W-:Y:S02]  /*80e0*/  SEL R3, RZ, 0xffffffff, P0 ;  /* 0xffffffffff037807 */ /* 0x000fe40000000000 */
[----:B------:R-:W-:Y:S02]  /*80f0*/  CS2R R100, SRZ ;  /* 0x0000000000647805 */ /* 0x000fe4000001ff00 */
[C---:B------:R-:W-:Y:S01]  /*8100*/  ISETP.GE.AND P1, PT, R14.reuse, R205, PT ;  /* 0x000000cd0e00720c */ /* 0x040fe20003f26270 */
[----:B------:R-:W-:Y:S01]  /*8110*/  VIADD R14, R14, 0x18 ;  /* 0x000000180e0e7836 */ /* 0x000fe20000000000 */
[----:B------:R-:W-:Y:S01]  /*8120*/  LEA.HI R227, R6, R13, RZ, 0x5 ;  /* 0x0000000d06e37211 */ /* 0x000fe200078f28ff */
[----:B------:R-:W-:Y:S01]  /*8130*/  IMAD.SHL.U32 R3, R3, 0x2, RZ ;  /* 0x0000000203037824 */ /* 0x000fe200078e00ff */
[----:B------:R-:W-:-:S02]  /*8140*/  SEL R6, RZ, 0x1, P1 ;  /* 0x00000001ff067807 */ /* 0x000fc40000800000 */
        /* <DEDUP_REMOVED lines=8> */
[----:B------:R-:W-:Y:S02]  /*81d0*/  CS2R R34, SRZ ;  /* 0x0000000000227805 */ /* 0x000fe4000001ff00 */
        /* <DEDUP_REMOVED lines=22> */
[----:B----4-:R-:W-:Y:S02]  /*8340*/  CS2R R30, SRZ ;  /* 0x00000000001e7805 */ /* 0x010fe4000001ff00 */
        /* <DEDUP_REMOVED lines=64> */
.L_x_100:
[C---:B-1-3--:R-:W-:Y:S01]  /*8750*/  HMMA.16816.F32 R4, R132.reuse, R136, R4 ;  /* 0x000000888404723c */ /* 0x04afe20000001804 */
[----:B------:R-:W1:Y:S01]  /*8760*/  S2R R0, SR_TID.X ;  /* 0x0000000000007919 */ /* 0x000e620000002100 */
[----:B--2---:R-:W2:Y:S01]  /*8770*/  LDC.64 R208, c[0x0][0x238] ;  /* 0x00008e00ffd07b82 */ /* 0x004ea20000000a00 */
[----:B------:R-:W-:Y:S01]  /*8780*/  UMOV UR11, UR5 ;  /* 0x00000005000b7c82 */ /* 0x000fe20008000000 */
[----:B------:R-:W-:Y:S01]  /*8790*/  UMOV UR10, UR4 ;  /* 0x00000004000a7c82 */ /* 0x000fe20008000000 */
[----:B------:R-:W-:Y:S01]  /*87a0*/  LOP3.LUT R206, R226, 0x1, RZ, 0xc0, !PT ;  /* 0x00000001e2ce7812 */ /* 0x000fe200078ec0ff */
[C---:B------:R-:W-:Y:S01]  /*87b0*/  HMMA.16816.F32 R8, R132.reuse, R138, R8 ;  /* 0x0000008a8408723c */ /* 0x040fe20000001808 */
[----:B------:R-:W-:Y:S01]  /*87c0*/  UMOV UR13, UR16 ;  /* 0x00000010000d7c82 */ /* 0x000fe20008000000 */
[----:B------:R-:W-:Y:S01]  /*87d0*/  UMOV UR12, UR15 ;  /* 0x0000000f000c7c82 */ /* 0x000fe20008000000 */
[----:B------:R-:W-:Y:S02]  /*87e0*/  ISETP.GE.AND P6, PT, R203, RZ, PT ;  /* 0x000000ffcb00720c */ /* 0x000fe40003fc6270 */
[----:B------:R-:W-:Y:S01]  /*87f0*/  IMAD.SHL.U32 R205, R224, 0x10, RZ ;  /* 0x00000010e0cd7824 */ /* 0x000fe200078e00ff */
[C---:B------:R-:W-:Y:S03]  /*8800*/  HMMA.16816.F32 R12, R132.reuse, R140, R12 ;  /* 0x0000008c840c723c */ /* 0x040fe6000000180c */
[----:B------:R-:W-:Y:S02]  /*8810*/  ISETP.NE.U32.OR P6, PT, R206, 0x1, !P6 ;  /* 0x00000001ce00780c */ /* 0x000fe400077c5470 */
[----:B------:R-:W3:Y:S01]  /*8820*/  LDC.64 R206, c[0x0][0x268] ;  /* 0x00009a00ffce7b82 */ /* 0x000ee20000000a00 */
[C---:B------:R-:W-:Y:S03]  /*8830*/  HMMA.16816.F32 R16, R132.reuse, R142, R16 ;  /* 0x0000008e8410723c */ /* 0x040fe60000001810 */
[----:B------:R-:W-:Y:S02]  /*8840*/  LOP3.LUT P4, RZ, R205, 0x10, RZ, 0xc0, !PT ;  /* 0x00000010cdff7812 */ /* 0x000fe4000788c0ff */
[----:B------:R-:W-:Y:S01]  /*8850*/  IMAD.SHL.U32 R205, R224, 0x4, RZ ;  /* 0x00000004e0cd7824 */ /* 0x000fe200078e00ff */
[C---:B------:R-:W-:Y:S03]  /*8860*/  HMMA.16816.F32 R20, R132.reuse, R144, R20 ;  /* 0x000000908414723c */ /* 0x040fe60000001814 */
[----:B------:R-:W-:Y:S02]  /*8870*/  LOP3.LUT P5, RZ, R226, 0x2, RZ, 0xc0, !PT ;  /* 0x00000002e2ff7812 */ /* 0x000fe400078ac0ff */
[----:B------:R-:W-:Y:S01]  /*8880*/  LOP3.LUT P2, RZ, R205, 0x10, RZ, 0xc0, !PT ;  /* 0x00000010cdff7812 */ /* 0x000fe2000784c0ff */
[C---:B------:R-:W-:Y:S03]  /*8890*/  HMMA.16816.F32 R24, R132.reuse, R146, R24 ;  /* 0x000000928418723c */ /* 0x040fe60000001818 */
[----:B------:R-:W-:Y:S02]  /*88a0*/  ISETP.LT.OR P5, PT, R203, RZ, !P5 ;  /* 0x000000ffcb00720c */ /* 0x000fe40006fa1670 */
[C---:B-1----:R-:W-:Y:S01]  /*88b0*/  IMAD.SHL.U32 R166, R0.reuse, 0x4, RZ ;  /* 0x0000000400a67824 */ /* 0x042fe200078e00ff */
[C---:B------:R-:W-:Y:S05]  /*88c0*/  HMMA.16816.F32 R28, R132.reuse, R148, R28 ;  /* 0x00000094841c723c */ /* 0x040fea000000181c */
[C---:B------:R-:W-:Y:S01]  /*88d0*/  LOP3.LUT R3, R0.reuse, 0x6, RZ, 0xc0, !PT ;  /* 0x0000000600037812 */ /* 0x040fe200078ec0ff */
[-C--:B------:R-:W-:Y:S05]  /*88e0*/  HMMA.16816.F32 R32, R132, R150.reuse, R32 ;  /* 0x000000968420723c */ /* 0x080fea0000001820 */
[----:B------:R-:W-:Y:S01]  /*88f0*/  LOP3.LUT R167, R0, 0x1f, RZ, 0xc0, !PT ;  /* 0x0000001f00a77812 */ /* 0x000fe200078ec0ff */
[C---:B------:R-:W-:Y:S05]  /*8900*/  HMMA.16816.F32 R36, R152.reuse, R150, R36 ;  /* 0x000000969824723c */ /* 0x040fea0000001824 */
[----:B------:R-:W-:Y:S01]  /*8910*/  LOP3.LUT R166, R166, 0x4, RZ, 0xc0, !PT ;  /* 0x00000004a6a67812 */ /* 0x000fe200078ec0ff */
[----:B------:R-:W-:Y:S01]  /*8920*/  IMAD.SHL.U32 R2, R0, 0x10, RZ ;  /* 0x0000001000027824 */ /* 0x000fe200078e00ff */
[----:B------:R-:W-:Y:S01]  /*8930*/  SHF.R.U32.HI R3, RZ, 0x1, R3 ;  /* 0x00000001ff037819 */ /* 0x000fe20000011603 */
[C---:B------:R-:W-:Y:S03]  /*8940*/  HMMA.16816.F32 R40, R152.reuse, R148, R40 ;  /* 0x000000949828723c */ /* 0x040fe60000001828 */
[----:B------:R-:W-:Y:S01]  /*8950*/  SHF.R.U32.HI R167, RZ, 0x4, R167 ;  /* 0x00000004ffa77819 */ /* 0x000fe200000116a7 */
[----:B------:R-:W-:Y:S01]  /*8960*/  IMAD.SHL.U32 R230, R224, 0x8, RZ ;  /* 0x00000008e0e67824 */ /* 0x000fe200078e00ff */
[----:B------:R-:W-:Y:S01]  /*8970*/  LOP3.LUT R165, R0, 0x7, RZ, 0xc0, !PT ;  /* 0x0000000700a57812 */ /* 0x000fe200078ec0ff */
[C---:B------:R-:W-:Y:S03]  /*8980*/  HMMA.16816.F32 R44, R152.reuse, R146, R44 ;  /* 0x00000092982c723c */ /* 0x040fe6000000182c */
[----:B------:R-:W-:Y:S02]  /*8990*/  LOP3.LUT P3, RZ, R230, 0x10, RZ, 0xc0, !PT ;  /* 0x00000010e6ff7812 */ /* 0x000fe4000786c0ff */
[----:B------:R-:W-:Y:S01]  /*89a0*/  LOP3.LUT R3, R166, R167, R3, 0xf6, !PT ;  /* 0x000000a7a6037212 */ /* 0x000fe200078ef603 */
[C---:B------:R-:W-:Y:S05]  /*89b0*/  HMMA.16816.F32 R48, R152.reuse, R144, R48 ;  /* 0x000000909830723c */ /* 0x040fea0000001830 */
[----:B------:R-:W-:Y:S01]  /*89c0*/  LOP3.LUT R3, R3, 0xe0, R2, 0xf8, !PT ;  /* 0x000000e003037812 */ /* 0x000fe200078ef802 */
[----:B------:R-:W-:Y:S01]  /*89d0*/  IMAD.SHL.U32 R2, R167, 0x8, RZ ;  /* 0x00000008a7027824 */ /* 0x000fe200078e00ff */
[--C-:B------:R-:W-:Y:S01]  /*89e0*/  SHF.R.U32.HI R164, RZ, 0x1, R165.reuse ;  /* 0x00000001ffa47819 */ /* 0x100fe200000116a5 */
[----:B------:R-:W-:Y:S01]  /*89f0*/  VIADD R205, R214, UR15 ;  /* 0x0000000fd6cd7c36 */ /* 0x000fe20008000000 */
[C---:B------:R-:W-:Y:S03]  /*8a00*/  HMMA.16816.F32 R52, R152.reuse, R142, R52 ;  /* 0x0000008e9834723c */ /* 0x040fe60000001834 */
[----:B------:R-:W-:Y:S01]  /*8a10*/  SHF.R.U32.HI R167, RZ, 0x3, R0 ;  /* 0x00000003ffa77819 */ /* 0x000fe20000011600 */
[----:B------:R-:W-:Y:S01]  /*8a20*/  IMAD.SHL.U32 R3, R3, 0x10, RZ ;  /* 0x0000001003037824 */ /* 0x000fe200078e00ff */
[----:B------:R-:W-:Y:S01]  /*8a30*/  LOP3.LUT R2, R2, 0xfffffff8, R165, 0xe2, !PT ;  /* 0xfffffff802027812 */ /* 0x000fe200078ee2a5 */
[----:B------:R-:W-:Y:S01]  /*8a40*/  VIADD R230, R215, UR15 ;  /* 0x0000000fd7e67c36 */ /* 0x000fe20008000000 */
[----:B------:R-:W-:Y:S01]  /*8a50*/  LOP3.LUT R167, R164, 0x1, R167, 0x78, !PT ;  /* 0x00000001a4a77812 */ /* 0x000fe200078e78a7 */
[C---:B------:R-:W-:Y:S03]  /*8a60*/  HMMA.16816.F32 R56, R152.reuse, R140, R56 ;  /* 0x0000008c9838723c */ /* 0x040fe60000001838 */
[----:B------:R-:W-:Y:S01]  /*8a70*/  IMAD.SHL.U32 R2, R2, 0x10, RZ ;  /* 0x0000001002027824 */ /* 0x000fe200078e00ff */
[----:B------:R-:W-:Y:S01]  /*8a80*/  LOP3.LUT R167, R167, R166, RZ, 0xfc, !PT ;  /* 0x000000a6a7a77212 */ /* 0x000fe200078efcff */
[----:B------:R-:W-:Y:S01]  /*8a90*/  VIADD R220, R220, 0x20 ;  /* 0x00000020dcdc7836 */ /* 0x000fe20000000000 */
[----:B------:R-:W-:Y:S01]  /*8aa0*/  LEA R228, P0, R203, RZ, 0x1 ;  /* 0x000000ffcbe47211 */ /* 0x000fe200078008ff */
[C---:B------:R-:W-:Y:S04]  /*8ab0*/  HMMA.16816.F32 R60, R152.reuse, R138, R60 ;  /* 0x0000008a983c723c */ /* 0x040fe8000000183c */
[----:B------:R-:W-:Y:S02]  /*8ac0*/  LOP3.LUT R2, R167, 0x1e0, R2, 0xf8, !PT ;  /* 0x000001e0a7027812 */ /* 0x000fe400078ef802 */
[----:B------:R-:W-:Y:S01]  /*8ad0*/  LOP3.LUT R236, R228, 0xfffffff0, RZ, 0xc0, !PT ;  /* 0xfffffff0e4ec7812 */ /* 0x000fe200078ec0ff */
[----:B------:R-:W-:Y:S01]  /*8ae0*/  IMAD.SHL.U32 R228, R224, 0x2, RZ ;  /* 0x00000002e0e47824 */ /* 0x000fe200078e00ff */
[----:B------:R-:W-:Y:S01]  /*8af0*/  LOP3.LUT R197, R3, 0x20, RZ, 0x3c, !PT ;  /* 0x0000002003c57812 */ /* 0x000fe200078e3cff */
[-C--:B------:R-:W-:Y:S03]  /*8b00*/  HMMA.16816.F32 R64, R152, R136.reuse, R64 ;  /* 0x000000889840723c */ /* 0x080fe60000001840 */
[----:B------:R-:W-:Y:S01]  /*8b10*/  IMAD.SHL.U32 R2, R2, 0x10, RZ ;  /* 0x0000001002027824 */ /* 0x000fe200078e00ff */
[----:B------:R1:W4:Y:S01]  /*8b20*/  LDSM.16.M88.4 R164, [R197+UR5] ;  /* 0x00000005c5a4783b */ /* 0x0003220008000200 */
[----:B------:R-:W-:Y:S01]  /*8b30*/  LEA.HI.X.SX32 R229, R203, RZ, 0x1, P0 ;  /* 0x000000ffcbe57211 */ /* 0x000fe200000f0eff */
[C---:B------:R-:W-:Y:S04]  /*8b40*/  HMMA.16816.F32 R68, R156.reuse, R136, R68 ;  /* 0x000000889c44723c */ /* 0x040fe80000001844 */
[----:B------:R-:W-:Y:S01]  /*8b50*/  LOP3.LUT P1, RZ, R228, 0x10, RZ, 0xc0, !PT ;  /* 0x00000010e4ff7812 */ /* 0x000fe2000782c0ff */
[----:B------:R-:W-:Y:S01]  /*8b60*/  VIADD R228, R214, UR16 ;  /* 0x00000010d6e47c36 */ /* 0x000fe20008000000 */
[----:B------:R1:W4:Y:S01]  /*8b70*/  LDSM.16.M88.4 R184, [R197+UR5+0x1000] ;  /* 0x00100005c5b8783b */ /* 0x0003220008000200 */
[----:B------:R-:W-:Y:S01]  /*8b80*/  LOP3.LUT R196, R2, 0x20, RZ, 0x3c, !PT ;  /* 0x0000002002c47812 */ /* 0x000fe200078e3cff */
[C---:B------:R-:W-:Y:S03]  /*8b90*/  HMMA.16816.F32 R72, R156.reuse, R138, R72 ;  /* 0x0000008a9c48723c */ /* 0x040fe60000001848 */
[----:B------:R-:W-:Y:S03]  /*8ba0*/  IADD3 R236, P0, R217, R236, RZ ;  /* 0x000000ecd9ec7210 */ /* 0x000fe60007f1e0ff */
[----:B------:R1:W4:Y:S01]  /*8bb0*/  LDSM.16.M88.4 R188, [R197+UR5+0x2000] ;  /* 0x00200005c5bc783b */ /* 0x0003220008000200 */
[C---:B------:R-:W-:Y:S04]  /*8bc0*/  HMMA.16816.F32 R76, R156.reuse, R140, R76 ;  /* 0x0000008c9c4c723c */ /* 0x040fe8000000184c */
[----:B------:R-:W-:Y:S01]  /*8bd0*/  IMAD.X R237, R229, 0x1, R216, P0 ;  /* 0x00000001e5ed7824 */ /* 0x000fe200000e06d8 */
[----:B--2---:R-:W-:Y:S01]  /*8be0*/  IADD3 R234, P0, R236, R208, RZ ;  /* 0x000000d0ecea7210 */ /* 0x004fe20007f1e0ff */
[----:B------:R-:W-:Y:S01]  /*8bf0*/  VIADD R229, R215, UR16 ;  /* 0x00000010d7e57c36 */ /* 0x000fe20008000000 */
[----:B------:R1:W4:Y:S01]  /*8c00*/  LDSM.16.M88.4 R192, [R197+UR5+0x3000] ;  /* 0x00300005c5c0783b */ /* 0x0003220008000200 */
[C---:B------:R-:W-:Y:S03]  /*8c10*/  HMMA.16816.F32 R80, R156.reuse, R142, R80 ;  /* 0x0000008e9c50723c */ /* 0x040fe60000001850 */
[----:B------:R-:W-:Y:S01]  /*8c20*/  IMAD.X R235, R237, 0x1, R209, P0 ;  /* 0x00000001edeb7824 */ /* 0x000fe200000e06d1 */
[----:B---3--:R-:W-:Y:S02]  /*8c30*/  IADD3 R232, P0, R219, R206, RZ ;  /* 0x000000cedbe87210 */ /* 0x008fe40007f1e0ff */
[C---:B------:R-:W-:Y:S01]  /*8c40*/  HMMA.16816.F32 R84, R156.reuse, R144, R84 ;  /* 0x000000909c54723c */ /* 0x040fe20000001854 */
[----:B------:R1:W4:Y:S04]  /*8c50*/  LDSM.16.M88.4 R168, [R196+UR4] ;  /* 0x00000004c4a8783b */ /* 0x0003280008000200 */
[----:B------:R-:W-:Y:S01]  /*8c60*/  IMAD.X R233, R218, 0x1, R207, P0 ;  /* 0x00000001dae97824 */ /* 0x000fe200000e06cf */
[-C--:B------:R-:W-:Y:S01]  /*8c70*/  IADD3 R240, P0, R234, R208.reuse, RZ ;  /* 0x000000d0eaf07210 */ /* 0x080fe20007f1e0ff */
[C---:B------:R-:W-:Y:S02]  /*8c80*/  HMMA.16816.F32 R88, R156.reuse, R146, R88 ;  /* 0x000000929c58723c */ /* 0x040fe40000001858 */
[----:B------:R1:W4:Y:S02]  /*8c90*/  LDSM.16.M88.4 R172, [R196+UR4+0x1000] ;  /* 0x00100004c4ac783b */ /* 0x0003240008000200 */
[--C-:B------:R-:W-:Y:S01]  /*8ca0*/  IMAD.X R241, R235, 0x1, R209.reuse, P0 ;  /* 0x00000001ebf17824 */ /* 0x100fe200000e06d1 */
[----:B------:R-:W-:Y:S01]  /*8cb0*/  IADD3 R238, P0, R240, R208, RZ ;  /* 0x000000d0f0ee7210 */ /* 0x000fe20007f1e0ff */
[C---:B------:R-:W-:Y:S04]  /*8cc0*/  HMMA.16816.F32 R92, R156.reuse, R148, R92 ;  /* 0x000000949c5c723c */ /* 0x040fe8000000185c */
[----:B------:R1:W4:Y:S01]  /*8cd0*/  LDSM.16.M88.4 R176, [R196+UR4+0x2000] ;  /* 0x00200004c4b0783b */ /* 0x0003220008000200 */
[----:B------:R-:W-:Y:S01]  /*8ce0*/  IMAD.X R239, R241, 0x1, R209, P0 ;  /* 0x00000001f1ef7824 */ /* 0x000fe200000e06d1 */
[-C--:B------:R-:W-:Y:S06]  /*8cf0*/  HMMA.16816.F32 R96, R156, R150.reuse, R96 ;  /* 0x000000969c60723c */ /* 0x080fec0000001860 */
[----:B------:R1:W4:Y:S01]  /*8d00*/  LDSM.16.M88.4 R180, [R196+UR4+0x3000] ;  /* 0x00300004c4b4783b */ /* 0x0003220008000200 */
[C---:B------:R-:W-:Y:S06]  /*8d10*/  HMMA.16816.F32 R100, R160.reuse, R150, R100 ;  /* 0x00000096a064723c */ /* 0x040fec0000001864 */
[C---:B------:R-:W-:Y:S01]  /*8d20*/  HMMA.16816.F32 R104, R160.reuse, R148, R104 ;  /* 0x00000094a068723c */ /* 0x040fe20000001868 */
[----:B------:R-:W-:Y:S01]  /*8d30*/  @!PT LDS RZ, [RZ] ;  /* 0x00000000fffff984 */ /* 0x000fe20000000800 */
[----:B------:R-:W-:Y:S01]  /*8d40*/  @!PT LDS RZ, [RZ] ;  /* 0x00000000fffff984 */ /* 0x000fe20000000800 */
[----:B------:R-:W-:Y:S01]  /*8d50*/  @!PT LDS RZ, [RZ] ;  /* 0x00000000fffff984 */ /* 0x000fe20000000800 */
[----:B------:R2:W-:Y:S05]  /*8d60*/  LDGSTS.E.BYPASS.LTC128B.128 [R230], desc[UR18][R236.64], !P6 ;  /* 0x00000000ece67fae */ /* 0x0005ea000f101d52 */
[C---:B------:R-:W-:Y:S03]  /*8d70*/  HMMA.16816.F32 R108, R160.reuse, R146, R108 ;  /* 0x00000092a06c723c */ /* 0x040fe6000000186c */
[----:B------:R-:W-:Y:S01]  /*8d80*/  LDGSTS.E.BYPASS.LTC128B.128 [R205], desc[UR18][R234.64], !P5 ;  /* 0x00000000eacd7fae */ /* 0x000fe2000e901d52 */
[C---:B------:R-:W-:Y:S02]  /*8d90*/  LOP3.LUT P5, RZ, R226.reuse, 0x8, RZ, 0xc0, !PT ;  /* 0x00000008e2ff7812 */ /* 0x040fe400078ac0ff */
[C---:B------:R-:W-:Y:S03]  /*8da0*/  HMMA.16816.F32 R112, R160.reuse, R144, R112 ;  /* 0x00000090a070723c */ /* 0x040fe60000001870 */
[C---:B------:R-:W-:Y:S03]  /*8db0*/  ISETP.LT.OR P5, PT, R203.reuse, RZ, !P5 ;  /* 0x000000ffcb00720c */ /* 0x040fe60006fa1670 */
[C---:B------:R-:W-:Y:S06]  /*8dc0*/  HMMA.16816.F32 R116, R160.reuse, R142, R116 ;  /* 0x0000008ea074723c */ /* 0x040fec0000001874 */
[C---:B------:R-:W-:Y:S05]  /*8dd0*/  HMMA.16816.F32 R120, R160.reuse, R140, R120 ;  /* 0x0000008ca078723c */ /* 0x040fea0000001878 */
[----:B--2---:R-:W-:Y:S01]  /*8de0*/  IMAD.MOV.U32 R236, RZ, RZ, R219 ;  /* 0x000000ffffec7224 */ /* 0x004fe200078e00db */
[C---:B------:R-:W-:Y:S05]  /*8df0*/  HMMA.16816.F32 R124, R160.reuse, R138, R124 ;  /* 0x0000008aa07c723c */ /* 0x040fea000000187c */
[----:B------:R-:W-:Y:S01]  /*8e00*/  IMAD.MOV.U32 R237, RZ, RZ, R218 ;  /* 0x000000ffffed7224 */ /* 0x000fe200078e00da */
[----:B------:R-:W-:Y:S04]  /*8e10*/  HMMA.16816.F32 R128, R160, R136, R128 ;  /* 0x00000088a080723c */ /* 0x000fe80000001880 */
[----:B-1----:R1:W-:Y:S01]  /*8e20*/  LDGSTS.E.BYPASS.LTC128B.128 [R229+0x8000], desc[UR18][R236.64], P4 ;  /* 0x08000000ece57fae */ /* 0x0023e2000a101d52 */
[----:B------:R-:W-:Y:S04]  /*8e30*/  LOP3.LUT P4, RZ, R226, 0x4, RZ, 0xc0, !PT ;  /* 0x00000004e2ff7812 */ /* 0x000fe8000788c0ff */
[----:B------:R-:W-:Y:S03]  /*8e40*/  ISETP.LT.OR P4, PT, R203, RZ, !P4 ;  /* 0x000000ffcb00720c */ /* 0x000fe60006781670 */
[----:B------:R-:W-:Y:S10]  /*8e50*/  LDGSTS.E.BYPASS.LTC128B.128 [R228+0x8000], desc[UR18][R232.64], P3 ;  /* 0x08000000e8e47fae */ /* 0x000ff40009901d52 */
[----:B------:R-:W-:Y:S08]  /*8e60*/  LDGSTS.E.BYPASS.LTC128B.128 [R230+0x1000], desc[UR18][R240.64], !P4 ;  /* 0x01000000f0e67fae */ /* 0x000ff0000e101d52 */
[----:B------:R2:W-:Y:S01]  /*8e70*/  LDGSTS.E.BYPASS.LTC128B.128 [R205+0x1000], desc[UR18][R238.64], !P5 ;  /* 0x01000000eecd7fae */ /* 0x0005e2000e901d52 */
[-C--:B-1----:R-:W-:Y:S05]  /*8e80*/  IADD3 R236, P3, R232, R206.reuse, RZ ;  /* 0x000000cee8ec7210 */ /* 0x082fea0007f7e0ff */
[--C-:B------:R-:W-:Y:S01]  /*8e90*/  IMAD.X R237, R233, 0x1, R207.reuse, P3 ;  /* 0x00000001e9ed7824 */ /* 0x100fe200018e06cf */
[----:B------:R-:W-:Y:S04]  /*8ea0*/  IADD3 R234, P3, R236, R206, RZ ;  /* 0x000000ceecea7210 */ /* 0x000fe80007f7e0ff */
[----:B------:R1:W-:Y:S01]  /*8eb0*/  LDGSTS.E.BYPASS.LTC128B.128 [R229+0x9000], desc[UR18][R236.64], P2 ;  /* 0x09000000ece57fae */ /* 0x0003e20009101d52 */
[----:B------:R-:W-:Y:S07]  /*8ec0*/  IMAD.X R235, R237, 0x1, R207, P3 ;  /* 0x00000001edeb7824 */ /* 0x000fee00018e06cf */
[----:B------:R1:W-:Y:S08]  /*8ed0*/  LDGSTS.E.BYPASS.LTC128B.128 [R228+0x9000], desc[UR18][R234.64], P1 ;  /* 0x09000000eae47fae */ /* 0x0003f00008901d52 */
[----:B------:R-:W0:Y:S01]  /*8ee0*/  LDGDEPBAR ;  /* 0x00000000000079af */ /* 0x000e220000000000 */
[----:B--2---:R-:W2:Y:S01]  /*8ef0*/  LDC R205, c[0x0][0x374] ;  /* 0x0000dd00ffcd7b82 */ /* 0x004ea20000000800 */
[----:B------:R-:W-:Y:S07]  /*8f00*/  DEPBAR.LE SB0, 0x2 ;  /* 0x000080800000791a */ /* 0x000fee0000000000 */
[----:B------:R-:W-:Y:S01]  /*8f10*/  BAR.SYNC.DEFER_BLOCKING 0x0 ;  /* 0x0000000000007b1d */ /* 0x000fe20000010000 */
[----:B--2---:R-:W-:Y:S11]  /*8f20*/  ISETP.GE.AND P0, PT, R220, R205, PT ;  /* 0x000000cddc00720c */ /* 0x004ff60003f06270 */
[----:B------:R-:W-:Y:S02]  /*8f30*/  @!UPT UIADD3 URZ, URZ, URZ, URZ ;  /* 0x0000003f3f3ff290 */ /* 0x000fe4000fffe03f */
        /* <DEDUP_REMOVED lines=14> */
[----:B------:R-:W-:Y:S01]  /*9020*/  IMAD.MOV.U32 R136, RZ, RZ, R0 ;  /* 0x000000ffff887224 */ /* 0x000fe200078e0000 */
[----:B------:R-:W-:Y:S07]  /*9030*/  IADD3 R132, R199, -0x1, RZ ;  /* 0xffffffffc7847810 */ /* 0x000fee0007ffe0ff */
.L_x_99:
        /* <DEDUP_REMOVED lines=9> */
[----:B------:R-:W-:Y:S01]  /*90d0*/  IMAD.IADD R135, R133, 0x1, R136 ;  /* 0x0000000185877824 */ /* 0x000fe200078e0288 */
[----:B------:R-:W-:Y:S02]  /*90e0*/  ULDC UR8, c[0x0][0x0] ;  /* 0x0000000000087ab9 */ /* 0x000fe40000000800 */
[----:B------:R-:W-:-:S02]  /*90f0*/  VIADD R136, R136, UR8 ;  /* 0x0000000888887c36 */ /* 0x000fc40008000000 */
[----:B------:R-:W-:-:S03]  /*9100*/  LEA R135, R135, UR14, 0x2 ;  /* 0x0000000e87877c11 */ /* 0x000fc6000f8e10ff */
[----:B------:R-:W-:Y:S02]  /*9110*/  ISETP.GE.U32.AND P0, PT, R136, 0x100, PT ;  /* 0x000001008800780c */ /* 0x000fe40003f06070 */
[----:B--2---:R-:W-:-:S05]  /*9120*/  VIADDMNMX R134, R139, -R134, 0xffffffff, !PT ;  /* 0xffffffff8b867446 */ /* 0x004fca0007800986 */
[----:B------:R2:W-:Y:S06]  /*9130*/  STS [R135], R134 ;  /* 0x0000008687007388 */ /* 0x0005ec0000000800 */
[----:B------:R-:W-:Y:S05]  /*9140*/  @!P0 BRA `(.L_x_99) ;  /* 0xfffffffc00bc8947 */ /* 0x000fea000383ffff */
.L_x_98:
[----:B------:R-:W-:Y:S05]  /*9150*/  BSYNC B0 ;  /* 0x0000000000007941 */ /* 0x000fea0003800000 */
.L_x_97:
[----:B------:R-:W-:Y:S02]  /*9160*/  IADD3 R221, R221, 0x100, RZ ;  /* 0x00000100dddd7810 */ /* 0x000fe40007ffe0ff */
[----:B------:R-:W-:Y:S02]  /*9170*/  LOP3.LUT R223, R223, 0x1, RZ, 0x3c, !PT ;  /* 0x00000001dfdf7812 */ /* 0x000fe400078e3cff */
.L_x_96:
[----:B------:R-:W-:Y:S05]  /*9180*/  BSYNC B1 ;  /* 0x0000000000017941 */ /* 0x000fea0003800000 */
.L_x_95:
[-C--:B------:R-:W-:Y:S11]  /*9190*/  ISETP.NE.AND P0, PT, R220, R205.reuse, PT ;  /* 0x000000cddc00720c */ /* 0x080ff60003f05270 */
[----:B------:R-:W-:Y:S02]  /*91a0*/  @!UPT UIADD3 URZ, URZ, URZ, URZ ;  /* 0x0000003f3f3ff290 */ /* 0x000fe4000fffe03f */
[-C--:B--2---:R-:W-:Y:S05]  /*91b0*/  @P0 SHF.R.S32.HI R134, RZ, R198.reuse, R220 ;  /* 0x000000c6ff860219 */ /* 0x084fea00000114dc */
[----:B------:R-:W-:Y:S02]  /*91c0*/  @P0 IMAD.IADD R225, R225, 0x1, R134 ;  /* 0x00000001e1e10824 */ /* 0x000fe400078e0286 */
[----:B------:R-:W-:Y:S02]  /*91d0*/  @P0 IMAD R222, R134, R205, R222 ;  /* 0x000000cd86de0224 */ /* 0x000fe400078e02de */
[----:B------:R-:W-:Y:S01]  /*91e0*/  @P0 IMAD.IADD R136, R204, 0x1, R225 ;  /* 0x00000001cc880824 */ /* 0x000fe200078e02e1 */
[----:B------:R-:W-:Y:S03]  /*91f0*/  @!P0 IADD3 R225, R225, 0x1, RZ ;  /* 0x00000001e1e18810 */ /* 0x000fe60007ffe0ff */
[----:B------:R-:W-:Y:S01]  /*9200*/  @P0 IMAD.SHL.U32 R136, R136, 0x4, RZ ;  /* 0x0000000488880824 */ /* 0x000fe200078e00ff */
[----:B------:R-:W-:Y:S04]  /*9210*/  @!P0 IADD3 R133, R204, R225, RZ ;  /* 0x000000e1cc858210 */ /* 0x000fe80007ffe0ff */
[----:B------:R-:W-:Y:S01]  /*9220*/  @P0 LOP3.LUT R135, R136, 0x7fc, RZ, 0xc0, !PT ;  /* 0x000007fc88870812 */ /* 0x000fe200078ec0ff */
[----:B------:R-:W-:Y:S04]  /*9230*/  @!P0 IMAD.SHL.U32 R133, R133, 0x4, RZ ;  /* 0x0000000485858824 */ /* 0x000fe800078e00ff */
[----:B------:R-:W2:Y:S01]  /*9240*/  @P0 LDS R203, [R135+UR14+0x10000] ;  /* 0x0100000e87cb0984 */ /* 0x000ea20008000800 */
[----:B------:R-:W-:Y:S02]  /*9250*/  @!P0 LOP3.LUT R132, R133, 0x7fc, RZ, 0xc0, !PT ;  /* 0x000007fc85848812 */ /* 0x000fe400078ec0ff */
[----:B------:R-:W-:Y:S04]  /*9260*/  @P0 MOV R133, 0xffffffff ;  /* 0xffffffff00850802 */ /* 0x000fe80000000f00 */
[----:B------:R-:W-:Y:S01]  /*9270*/  @P0 SHF.L.U32 R133, R133, R198, RZ ;  /* 0x000000c685850219 */ /* 0x000fe200000006ff */
[----:B------:R-:W3:Y:S03]  /*9280*/  @!P0 LDS R132, [R132+UR14+0x10000] ;  /* 0x0100000e84848984 */ /* 0x000ee60008000800 */
[----:B------:R-:W-:Y:S02]  /*9290*/  @P0 LOP3.LUT R220, R220, R133, RZ, 0x30, !PT ;  /* 0x00000085dcdc0212 */ /* 0x000fe400078e30ff */
[----:B------:R-:W-:Y:S01]  /*92a0*/  @!P0 MOV R220, RZ ;  /* 0x000000ff00dc8202 */ /* 0x000fe20000000f00 */
[-C--:B--2---:R-:W-:Y:S02]  /*92b0*/  @P0 IMAD R203, R203, R205.reuse, -R222 ;  /* 0x000000cdcbcb0224 */ /* 0x084fe400078e0ade */
[----:B------:R-:W-:Y:S04]  /*92c0*/  @!P0 IMAD.IADD R222, R222, 0x1, R205 ;  /* 0x00000001dede8824 */ /* 0x000fe800078e02cd */
[----:B---3--:R-:W-:Y:S07]  /*92d0*/  @!P0 IMAD R203, R132, R205, -R222 ;  /* 0x000000cd84cb8224 */ /* 0x008fee00078e0ade */
.L_x_94:
[C---:B----4-:R-:W-:Y:S01]  /*92e0*/  HMMA.16816.F32 R4, R164.reuse, R168, R4 ;  /* 0x000000a8a404723c */ /* 0x050fe20000001804 */
[----:B------:R-:W-:Y:S04]  /*92f0*/  ULDC.64 UR6, c[0x0][0x248] ;  /* 0x0000920000067ab9 */ /* 0x000fe80000000a00 */
[----:B------:R-:W-:Y:S01]  /*9300*/  IADD3 R133, P0, R206, R206, RZ ;  /* 0x000000cece857210 */ /* 0x000fe20007f1e0ff */
[C---:B------:R-:W-:Y:S01]  /*9310*/  HMMA.16816.F32 R8, R164.reuse, R170, R8 ;  /* 0x000000aaa408723c */ /* 0x040fe20000001808 */
[----:B------:R-:W-:Y:S04]  /*9320*/  ULDC.64 UR8, c[0x0][0x278] ;  /* 0x00009e0000087ab9 */ /* 0x000fe80000000a00 */
[----:B------:R-:W-:Y:S01]  /*9330*/  IADD3 R132, P2, R208, R208, RZ ;  /* 0x000000d0d0847210 */ /* 0x000fe20007f5e0ff */
[C---:B------:R-:W-:Y:S01]  /*9340*/  HMMA.16816.F32 R12, R164.reuse, R172, R12 ;  /* 0x000000aca40c723c */ /* 0x040fe2000000180c */
[----:B------:R-:W-:Y:S02]  /*9350*/  UISETP.NE.AND UP0, UPT, UR21, 0x3, UPT ;  /* 0x000000031500788c */ /* 0x000fe4000bf05270 */
[----:B------:R-:W-:Y:S02]  /*9360*/  UISETP.NE.AND UP1, UPT, UR20, 0x3, UPT ;  /* 0x000000031400788c */ /* 0x000fe4000bf25270 */
[----:B------:R-:W-:Y:S01]  /*9370*/  IADD3 R206, P4, P3, R211, R206, R133 ;  /* 0x000000ced3ce7210 */ /* 0x000fe20007b9e085 */
[C---:B------:R-:W-:Y:S05]  /*9380*/  HMMA.16816.F32 R16, R164.reuse, R174, R16 ;  /* 0x000000aea410723c */ /* 0x040fea0000001810 */
[----:B------:R-:W-:Y:S01]  /*9390*/  IMAD.X R133, R207, 0x1, R207, P0 ;  /* 0x00000001cf857824 */ /* 0x000fe200000e06cf */
[C---:B------:R-:W-:Y:S01]  /*93a0*/  HMMA.16816.F32 R20, R164.reuse, R176, R20 ;  /* 0x000000b0a414723c */ /* 0x040fe20000001814 */
[----:B------:R-:W-:Y:S02]  /*93b0*/  @UP0 UIADD3 UR5, UR5, 0x80, URZ ;  /* 0x0000008005050890 */ /* 0x000fe4000fffe03f */
[----:B------:R-:W-:Y:S02]  /*93c0*/  @UP0 UIADD3 UR4, UR4, 0x80, URZ ;  /* 0x0000008004040890 */ /* 0x000fe4000fffe03f */
[----:B------:R-:W-:Y:S01]  /*93d0*/  IADD3 R132, P1, P0, R213, R208, R132 ;  /* 0x000000d0d5847210 */ /* 0x000fe2000783e084 */
[C---:B------:R-:W-:Y:S01]  /*93e0*/  HMMA.16816.F32 R24, R164.reuse, R178, R24 ;  /* 0x000000b2a418723c */ /* 0x040fe20000001818 */
[----:B------:R-:W-:Y:S02]  /*93f0*/  @!UP0 UIADD3 UR5, UR11, -0x180, URZ ;  /* 0xfffffe800b058890 */ /* 0x000fe4000fffe03f */
[----:B------:R-:W-:Y:S02]  /*9400*/  @!UP0 UIADD3 UR4, UR10, -0x180, URZ ;  /* 0xfffffe800a048890 */ /* 0x000fe4000fffe03f */
[----:B------:R-:W-:Y:S01]  /*9410*/  IADD3.X R207, R210, R207, R133, P4, P3 ;  /* 0x000000cfd2cf7210 */ /* 0x000fe200027e6485 */
[C---:B------:R-:W-:Y:S01]  /*9420*/  HMMA.16816.F32 R28, R164.reuse, R180, R28 ;  /* 0x000000b4a41c723c */ /* 0x040fe2000000181c */
[----:B------:R-:W-:Y:S02]  /*9430*/  @UP1 UIADD3 UR20, UR20, 0x1, URZ ;  /* 0x0000000114141890 */ /* 0x000fe4000fffe03f */
[----:B------:R-:W-:Y:S01]  /*9440*/  @UP0 UIADD3 UR21, UR21, 0x1, URZ ;  /* 0x0000000115150890 */ /* 0x000fe2000fffe03f */
[----:B------:R2:W3:Y:S01]  /*9450*/  LDSM.16.M88.4 R152, [R3+UR5+0x1000] ;  /* 0x001000050398783b */ /* 0x0004e20008000200 */
[----:B------:R-:W-:Y:S01]  /*9460*/  IMAD.X R133, R209, 0x1, R209, P2 ;  /* 0x00000001d1857824 */ /* 0x000fe200010e06d1 */
[-C--:B------:R-:W-:Y:S01]  /*9470*/  HMMA.16816.F32 R32, R164, R182.reuse, R32 ;  /* 0x000000b6a420723c */ /* 0x080fe20000001820 */
[----:B------:R-:W-:Y:S02]  /*9480*/  @UP1 UIADD3 UR15, UR15, 0x80, URZ ;  /* 0x000000800f0f1890 */ /* 0x000fe4000fffe03f */
[----:B------:R-:W-:Y:S02]  /*9490*/  @UP1 UIADD3 UR16, UR16, 0x80, URZ ;  /* 0x0000008010101890 */ /* 0x000fe4000fffe03f */
[----:B------:R-:W-:Y:S01]  /*94a0*/  IADD3.X R133, R212, R209, R133, P1, P0 ;  /* 0x000000d1d4857210 */ /* 0x000fe20000fe0485 */
[C---:B------:R-:W-:Y:S01]  /*94b0*/  HMMA.16816.F32 R36, R184.reuse, R182, R36 ;  /* 0x000000b6b824723c */ /* 0x040fe20000001824 */
[----:B------:R2:W3:Y:S01]  /*94c0*/  LDSM.16.M88.4 R156, [R3+UR5+0x2000] ;  /* 0x00200005039c783b */ /* 0x0004e20008000200 */
[----:B------:R-:W-:Y:S02]  /*94d0*/  @!UP1 UIADD3 UR15, UR12, -0x180, URZ ;  /* 0xfffffe800c0f9890 */ /* 0x000fe4000fffe03f */
[----:B------:R-:W-:Y:S01]  /*94e0*/  @!UP1 UIADD3 UR16, UR13, -0x180, URZ ;  /* 0xfffffe800d109890 */ /* 0x000fe2000fffe03f */
[----:B------:R-:W-:Y:S01]  /*94f0*/  IADD3 R217, P1, P0, R217, UR6, R132 ;  /* 0x00000006d9d97c10 */ /* 0x000fe2000f83e084 */
[C---:B------:R-:W-:Y:S01]  /*9500*/  HMMA.16816.F32 R40, R184.reuse, R180, R40 ;  /* 0x000000b4b828723c */ /* 0x040fe20000001828 */
[----:B------:R-:W-:Y:S01]  /*9510*/  @!UP1 UMOV UR20, URZ ;  /* 0x0000003f00149c82 */ /* 0x000fe20008000000 */
[----:B------:R-:W-:Y:S01]  /*9520*/  @!UP0 UMOV UR21, URZ ;  /* 0x0000003f00158c82 */ /* 0x000fe20008000000 */
[----:B------:R2:W3:Y:S02]  /*9530*/  LDSM.16.M88.4 R160, [R3+UR5+0x3000] ;  /* 0x0030000503a0783b */ /* 0x0004e40008000200 */
[----:B------:R-:W-:Y:S01]  /*9540*/  IADD3.X R216, R216, UR7, R133, P1, P0 ;  /* 0x00000007d8d87c10 */ /* 0x000fe20008fe0485 */
[C---:B------:R-:W-:Y:S05]  /*9550*/  HMMA.16816.F32 R44, R184.reuse, R178, R44 ;  /* 0x000000b2b82c723c */ /* 0x040fea000000182c */
[----:B------:R2:W3:Y:S01]  /*9560*/  LDSM.16.M88.4 R132, [R3+UR5] ;  /* 0x000000050384783b */ /* 0x0004e20008000200 */
[C---:B------:R-:W-:Y:S05]  /*9570*/  HMMA.16816.F32 R48, R184.reuse, R176, R48 ;  /* 0x000000b0b830723c */ /* 0x040fea0000001830 */
[C---:B------:R-:W-:Y:S01]  /*9580*/  VIADD R196, R227.reuse, 0xffffffff ;  /* 0xffffffffe3c47836 */ /* 0x040fe20000000000 */
[C---:B------:R-:W-:Y:S01]  /*9590*/  HMMA.16816.F32 R52, R184.reuse, R174, R52 ;  /* 0x000000aeb834723c */ /* 0x040fe20000001834 */
[----:B------:R2:W3:Y:S03]  /*95a0*/  LDSM.16.M88.4 R136, [R2+UR4] ;  /* 0x000000040288783b */ /* 0x0004e60008000200 */
[----:B------:R-:W-:Y:S02]  /*95b0*/  ISETP.NE.AND P0, PT, R196, RZ, PT ;  /* 0x000000ffc400720c */ /* 0x000fe40003f05270 */
[C---:B------:R-:W-:Y:S03]  /*95c0*/  HMMA.16816.F32 R56, R184.reuse, R172, R56 ;  /* 0x000000acb838723c */ /* 0x040fe60000001838 */
[----:B------:R2:W3:Y:S02]  /*95d0*/  LDSM.16.M88.4 R140, [R2+UR4+0x1000] ;  /* 0x00100004028c783b */ /* 0x0004e40008000200 */
[----:B------:R-:W-:Y:S01]  /*95e0*/  SEL R226, R226, RZ, P0 ;  /* 0x000000ffe2e27207 */ /* 0x000fe20000000000 */
[C---:B------:R-:W-:Y:S05]  /*95f0*/  HMMA.16816.F32 R60, R184.reuse, R170, R60 ;  /* 0x000000aab83c723c */ /* 0x040fea000000183c */
[----:B------:R2:W3:Y:S01]  /*9600*/  LDSM.16.M88.4 R144, [R2+UR4+0x2000] ;  /* 0x002000040290783b */ /* 0x0004e20008000200 */
[-C--:B------:R-:W-:Y:S05]  /*9610*/  HMMA.16816.F32 R64, R184, R168.reuse, R64 ;  /* 0x000000a8b840723c */ /* 0x080fea0000001840 */
[----:B------:R-:W-:Y:S01]  /*9620*/  SEL R224, R224, RZ, P0 ;  /* 0x000000ffe0e07207 */ /* 0x000fe20000000000 */
[C---:B------:R-:W-:Y:S01]  /*9630*/  HMMA.16816.F32 R68, R188.reuse, R168, R68 ;  /* 0x000000a8bc44723c */ /* 0x040fe20000001844 */
[----:B------:R2:W3:Y:S03]  /*9640*/  LDSM.16.M88.4 R148, [R2+UR4+0x3000] ;  /* 0x003000040294783b */ /* 0x0004e60008000200 */
[----:B------:R-:W-:Y:S01]  /*9650*/  ISETP.GT.AND P0, PT, R227, -0x2, PT ;  /* 0xfffffffee300780c */ /* 0x000fe20003f04270 */
[----:B------:R-:W-:Y:S01]  /*9660*/  IMAD.MOV.U32 R227, RZ, RZ, R196 ;  /* 0x000000ffffe37224 */ /* 0x000fe200078e00c4 */
[C---:B------:R-:W-:Y:S05]  /*9670*/  HMMA.16816.F32 R72, R188.reuse, R170, R72 ;  /* 0x000000aabc48723c */ /* 0x040fea0000001848 */
[----:B------:R-:W-:Y:S01]  /*9680*/  IADD3 R219, P3, P2, R219, UR8, R206 ;  /* 0x00000008dbdb7c10 */ /* 0x000fe2000fa7e0ce */
[C---:B------:R-:W-:Y:S05]  /*9690*/  HMMA.16816.F32 R76, R188.reuse, R172, R76 ;  /* 0x000000acbc4c723c */ /* 0x040fea000000184c */
[----:B------:R-:W-:Y:S01]  /*96a0*/  IADD3.X R218, R218, UR9, R207, P3, P2 ;  /* 0x00000009dada7c10 */ /* 0x000fe20009fe44cf */
        /* <DEDUP_REMOVED lines=16> */
.L_x_93:
[----:B------:R-:W-:Y:S01]  /*97b0*/  @!UPT UIADD3 URZ, URZ, URZ, URZ ;  /* 0x0000003f3f3ff290 */ /* 0x000fe2000fffe03f */
[----:B------:R-:W0:Y:S04]  /*97c0*/  LDGDEPBAR ;  /* 0x00000000000079af */ /* 0x000e280000000000 */
[----:B------:R-:W0:Y:S01]  /*97d0*/  LDGDEPBAR ;  /* 0x00000000000079af */ /* 0x000e220000000000 */
[----:B------:R-:W-:-:S04]  /*97e0*/  DEPBAR.LE SB0, 0x0 ;  /* 0x000080000000791a */ /* 0x000fc80000000000 */
[----:B------:R-:W-:Y:S06]  /*97f0*/  BAR.SYNC.DEFER_BLOCKING 0x0 ;  /* 0x0000000000007b1d */ /* 0x000fec0000010000 */
.L_x_0:
[----:B------:R-:W-:Y:S02]  /*9800*/  ULDC.64 UR4, c[0x0][0x348] ;  /* 0x0000d20000047ab9 */ /* 0x000fe40000000a00 */
[----:B------:R-:W-:-:S04]  /*9810*/  ISETP.NE.U32.AND P0, PT, RZ, UR4, PT ;  /* 0x00000004ff007c0c */ /* 0x000fc8000bf05070 */
[----:B------:R-:W-:-:S13]  /*9820*/  ISETP.NE.AND.EX P0, PT, RZ, UR5, PT, P0 ;  /* 0x00000005ff007c0c */ /* 0x000fda000bf05300 */
[----:B------:R-:W-:Y:S05]  /*9830*/  @!P0 BRA `(.L_x_101) ;  /* 0x00000000001c8947 */ /* 0x000fea0003800000 */
[----:B--2---:R-:W2:Y:S02]  /*9840*/  LDC.64 R2, c[0x0][0x348] ;  /* 0x0000d200ff027b82 */ /* 0x004ea40000000a00 */
[----:B--2---:R-:W2:Y:S02]  /*9850*/  LDG.E.64 R2, desc[UR18][R2.64] ;  /* 0x0000001202027981 */ /* 0x004ea4000c1e1b00 */
[----:B--2---:R-:W-:-:S04]  /*9860*/  ISETP.NE.U32.AND P0, PT, R2, RZ, PT ;  /* 0x000000ff0200720c */ /* 0x004fc80003f05070 */
[----:B------:R-:W-:-:S13]  /*9870*/  ISETP.NE.AND.EX P0, PT, R3, RZ, PT, P0 ;  /* 0x000000ff0300720c */ /* 0x000fda0003f05300 */
[----:B------:R-:W-:Y:S05]  /*9880*/  @!P0 BRA `(.L_x_101) ;  /* 0x0000000000088947 */ /* 0x000fea0003800000 */
[----:B------:R2:W5:Y:S01]  /*9890*/  LD.E R2, desc[UR18][R2.64] ;  /* 0x0000001202027980 */ /* 0x000562000c101900 */
[----:B------:R-:W-:Y:S05]  /*98a0*/  BRA `(.L_x_102) ;  /* 0x0000000000207947 */ /* 0x000fea0003800000 */
.L_x_101:
[----:B------:R-:W-:Y:S02]  /*98b0*/  ULDC.64 UR4, c[0x0][0x338] ;  /* 0x0000ce0000047ab9 */ /* 0x000fe40000000a00 */
[----:B------:R-:W-:-:S04]  /*98c0*/  ISETP.NE.U32.AND P0, PT, RZ, UR4, PT ;  /* 0x00000004ff007c0c */ /* 0x000fc8000bf05070 */
[----:B------:R-:W-:-:S13]  /*98d0*/  ISETP.NE.AND.EX P0, PT, RZ, UR5, PT, P0 ;  /* 0x00000005ff007c0c */ /* 0x000fda000bf05300 */
[----:B------:R-:W-:Y:S05]  /*98e0*/  @!P0 BRA `(.L_x_103) ;  /* 0x00000000000c8947 */ /* 0x000fea0003800000 */
[----:B--2---:R-:W2:Y:S02]  /*98f0*/  LDC.64 R2, c[0x0][0x338] ;  /* 0x0000ce00ff027b82 */ /* 0x004ea40000000a00 */
[----:B--2---:R4:W5:Y:S01]  /*9900*/  LDG.E R2, desc[UR18][R2.64] ;  /* 0x0000001202027981 */ /* 0x004962000c1e1900 */
[----:B------:R-:W-:Y:S05]  /*9910*/  BRA `(.L_x_102) ;  /* 0x0000000000047947 */ /* 0x000fea0003800000 */
.L_x_103:
[----:B--2---:R-:W2:Y:S02]  /*9920*/  LDC R2, c[0x0][0x330] ;  /* 0x0000cc00ff027b82 */ /* 0x004ea40000000800 */
.L_x_102:
[----:B------:R-:W-:Y:S02]  /*9930*/  ULDC.64 UR4, c[0x0][0x350] ;  /* 0x0000d40000047ab9 */ /* 0x000fe40000000a00 */
[----:B------:R-:W-:-:S04]  /*9940*/  ISETP.NE.U32.AND P0, PT, RZ, UR4, PT ;  /* 0x00000004ff007c0c */ /* 0x000fc8000bf05070 */
[----:B------:R-:W-:-:S13]  /*9950*/  ISETP.NE.AND.EX P0, PT, RZ, UR5, PT, P0 ;  /* 0x00000005ff007c0c */ /* 0x000fda000bf05300 */
[----:B------:R-:W-:Y:S05]  /*9960*/  @!P0 BRA `(.L_x_104) ;  /* 0x00000000001c8947 */ /* 0x000fea0003800000 */
[----:B-1-3--:R-:W1:Y:S02]  /*9970*/  LDC.64 R160, c[0x0][0x350] ;  /* 0x0000d400ffa07b82 */ /* 0x00ae640000000a00 */
[----:B-1----:R-:W3:Y:S02]  /*9980*/  LDG.E.64 R160, desc[UR18][R160.64] ;  /* 0x00000012a0a07981 */ /* 0x002ee4000c1e1b00 */
[----:B---3--:R-:W-:-:S04]  /*9990*/  ISETP.NE.U32.AND P0, PT, R160, RZ, PT ;  /* 0x000000ffa000720c */ /* 0x008fc80003f05070 */
[----:B------:R-:W-:-:S13]  /*99a0*/  ISETP.NE.AND.EX P0, PT, R161, RZ, PT, P0 ;  /* 0x000000ffa100720c */ /* 0x000fda0003f05300 */
[----:B------:R-:W-:Y:S05]  /*99b0*/  @!P0 BRA `(.L_x_104) ;  /* 0x0000000000088947 */ /* 0x000fea0003800000 */
[----:B------:R1:W5:Y:S01]  /*99c0*/  LD.E R160, desc[UR18][R160.64] ;  /* 0x00000012a0a07980 */ /* 0x000362000c101900 */
[----:B------:R-:W-:Y:S05]  /*99d0*/  BRA `(.L_x_105) ;  /* 0x0000000000207947 */ /* 0x000fea0003800000 */
.L_x_104:
[----:B------:R-:W-:Y:S02]  /*99e0*/  ULDC.64 UR4, c[0x0][0x340] ;  /* 0x0000d00000047ab9 */ /* 0x000fe40000000a00 */
[----:B------:R-:W-:-:S04]  /*99f0*/  ISETP.NE.U32.AND P0, PT, RZ, UR4, PT ;  /* 0x00000004ff007c0c */ /* 0x000fc8000bf05070 */
[----:B------:R-:W-:-:S13]  /*9a00*/  ISETP.NE.AND.EX P0, PT, RZ, UR5, PT, P0 ;  /* 0x00000005ff007c0c */ /* 0x000fda000bf05300 */
[----:B------:R-:W-:Y:S05]  /*9a10*/  @!P0 BRA `(.L_x_106) ;  /* 0x00000000000c8947 */ /* 0x000fea0003800000 */
[----:B-1-3--:R-:W1:Y:S02]  /*9a20*/  LDC.64 R160, c[0x0][0x340] ;  /* 0x0000d000ffa07b82 */ /* 0x00ae640000000a00 */
[----:B-1----:R3:W5:Y:S01]  /*9a30*/  LDG.E R160, desc[UR18][R160.64] ;  /* 0x00000012a0a07981 */ /* 0x002762000c1e1900 */
[----:B------:R-:W-:Y:S05]  /*9a40*/  BRA `(.L_x_105) ;  /* 0x0000000000047947 */ /* 0x000fea0003800000 */
.L_x_106:
[----:B-1-3--:R-:W1:Y:S02]  /*9a50*/  LDC R160, c[0x0][0x334] ;  /* 0x0000cd00ffa07b82 */ /* 0x00ae640000000800 */
.L_x_105:
[----:B------:R-:W-:Y:S01]  /*9a60*/  SHF.R.S32.HI R145, RZ, 0x1f, R0 ;  /* 0x0000001fff917819 */ /* 0x000fe20000011400 */
[----:B------:R-:W3:Y:S01]  /*9a70*/  S2R R136, SR_CTAID.Y ;  /* 0x0000000000887919 */ /* 0x000ee20000002600 */
[----:B------:R-:W3:Y:S01]  /*9a80*/  LDC R133, c[0x0][0x228] ;  /* 0x00008a00ff857b82 */ /* 0x000ee20000000800 */
[----:B------:R-:W-:Y:S01]  /*9a90*/  IMAD.MOV.U32 R146, RZ, RZ, -0x1 ;  /* 0xffffffffff927424 */ /* 0x000fe200078e00ff */
[CC--:B------:R-:W-:Y:S01]  /*9aa0*/  LEA.HI R144, R145.reuse, R0.reuse, RZ, 0x5 ;  /* 0x0000000091907211 */ /* 0x0c0fe200078f28ff */
[----:B------:R-:W3:Y:S01]  /*9ab0*/  S2R R134, SR_CTAID.X ;  /* 0x0000000000867919 */ /* 0x000ee20000002500 */
[----:B------:R-:W-:Y:S01]  /*9ac0*/  LEA.HI R145, R145, R0, RZ, 0x7 ;  /* 0x0000000091917211 */ /* 0x000fe200078f38ff */
[----:B------:R-:W-:Y:S01]  /*9ad0*/  VIADD R137, R205, 0x7f ;  /* 0x0000007fcd897836 */ /* 0x000fe20000000000 */
[----:B--2-4-:R-:W-:Y:S01]  /*9ae0*/  LOP3.LUT R3, R144, 0xffffffe0, RZ, 0xc0, !PT ;  /* 0xffffffe090037812 */ /* 0x014fe200078ec0ff */
[----:B------:R-:W-:Y:S01]  /*9af0*/  USHF.R.S32.HI UR15, URZ, 0x1f, UR17 ;  /* 0x0000001f3f0f7899 */ /* 0x000fe20008011411 */
[--C-:B------:R-:W-:Y:S01]  /*9b00*/  SHF.R.S32.HI R139, RZ, 0x5, R144.reuse ;  /* 0x00000005ff8b7819 */ /* 0x100fe20000011490 */
[----:B------:R-:W-:Y:S01]  /*9b10*/  ULDC.64 UR4, c[0x0][0x210] ;  /* 0x0000840000047ab9 */ /* 0x000fe20000000a00 */
[----:B------:R-:W-:Y:S01]  /*9b20*/  SHF.R.S32.HI R144, RZ, 0x1f, R144 ;  /* 0x0000001fff907819 */ /* 0x000fe20000011490 */
[----:B------:R-:W-:Y:S01]  /*9b30*/  IMAD.IADD R140, R0, 0x1, -R3 ;  /* 0x00000001008c7824 */ /* 0x000fe200078e0a03 */
[----:B------:R-:W-:Y:S01]  /*9b40*/  LOP3.LUT R138, R145, 0xffffff80, RZ, 0xc0, !PT ;  /* 0xffffff80918a7812 */ /* 0x000fe200078ec0ff */
[----:B------:R-:W-:Y:S01]  /*9b50*/  ULEA.HI UR15, UR15, UR17, URZ, 0x2 ;  /* 0x000000110f0f7291 */ /* 0x000fe2000f8f103f */
[----:B------:R-:W-:Y:S01]  /*9b60*/  LEA.HI R144, R144, R139, RZ, 0x2 ;  /* 0x0000008b90907211 */ /* 0x000fe200078f10ff */
[----:B------:R-:W2:Y:S01]  /*9b70*/  S2UR UR12, SR_CgaCtaId ;  /* 0x00000000000c79c3 */ /* 0x000ea20000008800 */
[----:B------:R-:W-:Y:S01]  /*9b80*/  SHF.R.S32.HI R3, RZ, 0x1f, R140 ;  /* 0x0000001fff037819 */ /* 0x000fe2000001148c */
[----:B------:R-:W-:Y:S01]  /*9b90*/  ULOP3.LUT UR14, UR15, 0xfffffffc, URZ, 0xc0, !UPT ;  /* 0xfffffffc0f0e7892 */ /* 0x000fe2000f8ec03f */
[----:B------:R-:W-:Y:S01]  /*9ba0*/  SHF.R.S32.HI R132, RZ, 0x1f, R137 ;  /* 0x0000001fff847819 */ /* 0x000fe20000011489 */
[----:B------:R-:W-:Y:S01]  /*9bb0*/  ULDC.64 UR8, c[0x0][0x290] ;  /* 0x0000a40000087ab9 */ /* 0x000fe20000000a00 */
[----:B------:R-:W-:Y:S01]  /*9bc0*/  LEA.HI R3, R3, R140, RZ, 0x4 ;  /* 0x0000008c03037211 */ /* 0x000fe200078f20ff */
[----:B------:R-:W-:Y:S01]  /*9bd0*/  UIADD3 UR14, UR17, -UR14, URZ ;  /* 0x8000000e110e7290 */ /* 0x000fe2000fffe03f */
[----:B------:R-:W-:Y:S01]  /*9be0*/  LOP3.LUT R144, R144, 0xfffffffc, RZ, 0xc0, !PT ;  /* 0xfffffffc90907812 */ /* 0x000fe200078ec0ff */
[----:B------:R-:W-:Y:S01]  /*9bf0*/  USHF.R.S32.HI UR15, URZ, 0x2, UR15 ;  /* 0x000000023f0f7899 */ /* 0x000fe2000801140f */
[C---:B------:R-:W-:Y:S01]  /*9c00*/  LOP3.LUT R135, R3.reuse, 0xfffffff0, RZ, 0xc0, !PT ;  /* 0xfffffff003877812 */ /* 0x040fe200078ec0ff */
[----:B------:R-:W-:Y:S01]  /*9c10*/  ULDC.64 UR10, c[0x0][0x2d0] ;  /* 0x0000b400000a7ab9 */ /* 0x000fe20000000a00 */
[----:B------:R-:W-:Y:S01]  /*9c20*/  LEA.HI.SX32 R138, R3, R138, 0x1c ;  /* 0x0000008a038a7211 */ /* 0x000fe200078fe2ff */
[----:B------:R-:W-:Y:S01]  /*9c30*/  IMAD.IADD R144, R139, 0x1, -R144 ;  /* 0x000000018b907824 */ /* 0x000fe200078e0a90 */
[----:B---3--:R-:W-:Y:S01]  /*9c40*/  SHF.L.U32 R3, R146, R133, RZ ;  /* 0x0000008592037219 */ /* 0x008fe200000006ff */
[----:B------:R-:W-:Y:S01]  /*9c50*/  IMAD.IADD R140, R140, 0x1, -R135 ;  /* 0x000000018c8c7824 */ /* 0x000fe200078e0a87 */
[----:B------:R-:W-:Y:S01]  /*9c60*/  LEA.HI R132, R132, R137, RZ, 0x7 ;  /* 0x0000008984847211 */ /* 0x000fe200078f38ff */
[----:B------:R-:W-:Y:S01]  /*9c70*/  ULDC.64 UR6, c[0x0][0x2e0] ;  /* 0x0000b80000067ab9 */ /* 0x000fe20000000a00 */
[----:B------:R-:W-:Y:S01]  /*9c80*/  SHF.L.U32 R136, R136, R133, RZ ;  /* 0x0000008588887219 */ /* 0x000fe200000006ff */
[----:B------:R-:W-:Y:S01]  /*9c90*/  UMOV UR13, 0x400 ;  /* 0x00000400000d7882 */ /* 0x000fe20000000000 */
[----:B------:R-:W-:-:S02]  /*9ca0*/  SHF.R.S32.HI R135, RZ, 0x1f, R140 ;  /* 0x0000001fff877819 */ /* 0x000fc4000001148c */
[----:B------:R-:W-:Y:S02]  /*9cb0*/  LOP3.LUT R3, R134, R3, RZ, 0x30, !PT ;  /* 0x0000000386037212 */ /* 0x000fe400078e30ff */
[----:B------:R-:W-:Y:S01]  /*9cc0*/  LEA.HI R135, R135, R140, RZ, 0x2 ;  /* 0x0000008c87877211 */ /* 0x000fe200078f10ff */
[----:B--2---:R-:W-:Y:S01]  /*9cd0*/  ULEA UR12, UR12, UR13, 0x18 ;  /* 0x0000000d0c0c7291 */ /* 0x004fe2000f8ec03f */
[----:B------:R-:W-:Y:S01]  /*9ce0*/  LOP3.LUT R143, R0, 0x2, RZ, 0xc, !PT ;  /* 0x00000002008f7812 */ /* 0x000fe200078e0cff */
[----:B------:R-:W-:Y:S01]  /*9cf0*/  IMAD.IADD R3, R136, 0x1, R3 ;  /* 0x0000000188037824 */ /* 0x000fe200078e0203 */
[----:B------:R-:W-:Y:S02]  /*9d00*/  SHF.R.S32.HI R142, RZ, 0x2, R135 ;  /* 0x00000002ff8e7819 */ /* 0x000fe40000011487 */
[----:B------:R-:W-:Y:S02]  /*9d10*/  LOP3.LUT R137, R0, 0x2, RZ, 0xc0, !PT ;  /* 0x0000000200897812 */ /* 0x000fe400078ec0ff */
[----:B------:R-:W-:-:S02]  /*9d20*/  LEA.HI R135, R135, R142, RZ, 0x1 ;  /* 0x0000008e87877211 */ /* 0x000fc400078f08ff */
[--C-:B------:R-:W-:Y:S02]  /*9d30*/  LOP3.LUT R136, R143, 0x1, R0.reuse, 0xf8, !PT ;  /* 0x000000018f887812 */ /* 0x100fe400078ef800 */
[----:B------:R-:W-:Y:S02]  /*9d40*/  LOP3.LUT R137, R137, 0x1, R0, 0xf8, !PT ;  /* 0x0000000189897812 */ /* 0x000fe400078ef800 */
[----:B------:R-:W-:Y:S01]  /*9d50*/  LOP3.LUT R143, R0, 0x1f, RZ, 0xc0, !PT ;  /* 0x0000001f008f7812 */ /* 0x000fe200078ec0ff */
[----:B------:R-:W-:Y:S01]  /*9d60*/  IMAD.MOV R0, RZ, RZ, -R202 ;  /* 0x000000ffff007224 */ /* 0x000fe200078e0aca */
[----:B------:R-:W-:Y:S02]  /*9d70*/  SHF.R.S32.HI R132, RZ, 0x7, R132 ;  /* 0x00000007ff847819 */ /* 0x000fe40000011484 */
[----:B------:R-:W-:Y:S02]  /*9d80*/  LEA.HI R141, R144, R144, RZ, 0x1 ;  /* 0x00000090908d7211 */ /* 0x000fe400078f08ff */
[----:B------:R-:W-:Y:S01]  /*9d90*/  LOP3.LUT R135, R135, 0xfffffffe, RZ, 0xc0, !PT ;  /* 0xfffffffe87877812 */ /* 0x000fe200078ec0ff */
[----:B------:R-:W-:Y:S01]  /*9da0*/  IMAD R0, R132, R0, R3 ;  /* 0x0000000084007224 */ /* 0x000fe200078e0203 */
[----:B------:R-:W-:-:S02]  /*9db0*/  SHF.R.S32.HI R145, RZ, 0x7, R145 ;  /* 0x00000007ff917819 */ /* 0x000fc40000011491 */
[----:B------:R-:W-:Y:S01]  /*9dc0*/  LOP3.LUT R139, R141, 0x3ffffffe, RZ, 0xc0, !PT ;  /* 0x3ffffffe8d8b7812 */ /* 0x000fe200078ec0ff */
[----:B------:R-:W-:Y:S01]  /*9dd0*/  IMAD.IADD R135, R142, 0x1, -R135 ;  /* 0x000000018e877824 */ /* 0x000fe200078e0a87 */
[----:B------:R-:W-:Y:S01]  /*9de0*/  SHF.R.S32.HI R141, RZ, 0x1, R141 ;  /* 0x00000001ff8d7819 */ /* 0x000fe2000001148d */
[----:B------:R-:W-:Y:S01]  /*9df0*/  IMAD R146, R145, -0x70, R138 ;  /* 0xffffff9091927824 */ /* 0x000fe200078e028a */
[----:B------:R-:W-:Y:S01]  /*9e00*/  SHF.R.S32.HI R133, RZ, R133, R134 ;  /* 0x00000085ff857219 */ /* 0x000fe20000011486 */
[----:B------:R-:W-:Y:S01]  /*9e10*/  IMAD.SHL.U32 R0, R0, 0x80, RZ ;  /* 0x0000008000007824 */ /* 0x000fe200078e00ff */
[----:B------:R-:W-:Y:S01]  /*9e20*/  SHF.R.U32.HI R143, RZ, 0x2, R143 ;  /* 0x00000002ff8f7819 */ /* 0x000fe2000001168f */
[----:B------:R-:W-:Y:S01]  /*9e30*/  IMAD.IADD R139, R144, 0x1, -R139 ;  /* 0x00000001908b7824 */ /* 0x000fe200078e0a8b */
[----:B-1---5:R-:W-:Y:S01]  /*9e40*/  FSETP.NEU.AND P3, PT, R160, RZ, PT ;  /* 0x000000ffa000720b */ /* 0x022fe20003f6d000 */
[----:B------:R-:W-:Y:S01]  /*9e50*/  VIADD R142, R135, 0x1 ;  /* 0x00000001878e7836 */ /* 0x000fe20000000000 */
[----:B------:R-:W-:Y:S01]  /*9e60*/  ISETP.NE.U32.AND P1, PT, RZ, UR10, PT ;  /* 0x0000000aff007c0c */ /* 0x000fe2000bf25070 */
[----:B------:R-:W-:Y:S01]  /*9e70*/  IMAD R138, R141, 0x40, R138 ;  /* 0x000000408d8a7824 */ /* 0x000fe200078e028a */
[----:B------:R-:W-:Y:S01]  /*9e80*/  LEA R159, R133, 0x80, 0x7 ;  /* 0x00000080859f7811 */ /* 0x000fe200078e38ff */
[----:B------:R-:W-:Y:S01]  /*9e90*/  IMAD R146, R141, 0x8, R146 ;  /* 0x000000088d927824 */ /* 0x000fe200078e0292 */
[----:B------:R-:W-:Y:S01]  /*9ea0*/  LEA.HI R144, R142, R142, RZ, 0x1 ;  /* 0x0000008e8e907211 */ /* 0x000fe200078f08ff */
[----:B------:R-:W-:Y:S01]  /*9eb0*/  IMAD R141, R202, R205, R0 ;  /* 0x000000cdca8d7224 */ /* 0x000fe200078e0200 */
[----:B------:R-:W-:Y:S01]  /*9ec0*/  VIADDMNMX R0, R0, 0x80, R205, PT ;  /* 0x0000008000007846 */ /* 0x000fe200038001cd */
[----:B------:R-:W-:Y:S01]  /*9ed0*/  IMAD R146, R139, 0x4, R146 ;  /* 0x000000048b927824 */ /* 0x000fe200078e0292 */
[----:B------:R-:W-:Y:S01]  /*9ee0*/  LOP3.LUT R145, R144, 0xffffffe, RZ, 0xc0, !PT ;  /* 0x0ffffffe90917812 */ /* 0x000fe200078ec0ff */
[----:B------:R-:W-:Y:S01]  /*9ef0*/  IMAD R135, R140, 0x2, R135 ;  /* 0x000000028c877824 */ /* 0x000fe200078e0287 */
[----:B------:R-:W-:Y:S01]  /*9f00*/  VIMNMX R159, R159, UR4, PT ;  /* 0x000000049f9f7c48 */ /* 0x000fe2000bfe0100 */
[----:B------:R-:W-:-:S02]  /*9f10*/  IMAD R138, R139, 0x4, R138 ;  /* 0x000000048b8a7824 */ /* 0x000fc400078e028a */
[----:B------:R-:W-:Y:S02]  /*9f20*/  IMAD R141, R140, 0x8, R141 ;  /* 0x000000088c8d7824 */ /* 0x000fe400078e028d */
[----:B------:R-:W-:Y:S02]  /*9f30*/  IMAD R156, R146, 0x22, R135 ;  /* 0x00000022929c7824 */ /* 0x000fe400078e0287 */
[----:B------:R-:W-:-:S03]  /*9f40*/  IMAD.WIDE R134, R141, 0x2, RZ ;  /* 0x000000028d867825 */ /* 0x000fc600078e02ff */
[----:B------:R-:W-:Y:S01]  /*9f50*/  LEA R156, R156, UR12, 0x4 ;  /* 0x0000000c9c9c7c11 */ /* 0x000fe2000f8e20ff */
[----:B------:R-:W-:Y:S01]  /*9f60*/  IMAD R158, R133, 0x80, R138 ;  /* 0x00000080859e7824 */ /* 0x000fe200078e028a */
[----:B------:R-:W-:Y:S01]  /*9f70*/  LOP3.LUT R134, R134, 0xfffffffe, RZ, 0xc0, !PT ;  /* 0xfffffffe86867812 */ /* 0x000fe200078ec0ff */
[----:B------:R-:W-:Y:S01]  /*9f80*/  IMAD R0, R202, R205, R0 ;  /* 0x000000cdca007224 */ /* 0x000fe200078e0200 */
[----:B------:R-:W-:Y:S01]  /*9f90*/  LOP3.LUT R135, R135, 0x1fffffff, RZ, 0xc0, !PT ;  /* 0x1fffffff87877812 */ /* 0x000fe200078ec0ff */
[----:B------:R-:W-:Y:S01]  /*9fa0*/  IMAD R143, R143, 0x44, RZ ;  /* 0x000000448f8f7824 */ /* 0x000fe200078e02ff */
[----:B------:R-:W-:Y:S01]  /*9fb0*/  SHF.R.S32.HI R139, RZ, 0x1f, R158 ;  /* 0x0000001fff8b7819 */ /* 0x000fe2000001149e */
[----:B------:R-:W-:Y:S01]  /*9fc0*/  IMAD.IADD R145, R142, 0x1, -R145 ;  /* 0x000000018e917824 */ /* 0x000fe200078e0a91 */
[----:B------:R-:W-:Y:S01]  /*9fd0*/  VIMNMX R0, R0, UR5, PT ;  /* 0x0000000500007c48 */ /* 0x000fe2000bfe0100 */
[----:B------:R-:W-:Y:S01]  /*9fe0*/  ULEA.HI UR5, UR14, UR14, URZ, 0x1 ;  /* 0x0000000e0e057291 */ /* 0x000fe2000f8f083f */
[C---:B------:R-:W-:Y:S01]  /*9ff0*/  LOP3.LUT R137, R143.reuse, R137, RZ, 0xfc, !PT ;  /* 0x000000898f897212 */ /* 0x040fe200078efcff */
[----:B------:R-:W-:Y:S01]  /*a000*/  IMAD R3, R140, 0x2, R145 ;  /* 0x000000028c037824 */ /* 0x000fe200078e0291 */
[----:B------:R-:W-:Y:S01]  /*a010*/  LOP3.LUT R136, R143, R136, RZ, 0xfc, !PT ;  /* 0x000000888f887212 */ /* 0x000fe200078efcff */
[----:B------:R-:W-:Y:S01]  /*a020*/  IMAD R143, R139, UR8, RZ ;  /* 0x000000088b8f7c24 */ /* 0x000fe2000f8e02ff */
[----:B------:R-:W-:Y:S01]  /*a030*/  ISETP.GE.AND P4, PT, R141, R0, PT ;  /* 0x000000008d00720c */ /* 0x000fe20003f86270 */
[----:B------:R-:W-:Y:S01]  /*a040*/  IMAD.WIDE.U32 R144, R158, UR8, R134 ;  /* 0x000000089e907c25 */ /* 0x000fe2000f8e0086 */
[----:B------:R-:W-:-:S02]  /*a050*/  ULOP3.LUT UR8, UR5, 0xfffffffe, URZ, 0xc0, !UPT ;  /* 0xfffffffe05087892 */ /* 0x000fc4000f8ec03f */
[----:B------:R-:W-:Y:S01]  /*a060*/  USHF.L.U32 UR5, UR5, 0x4, URZ ;  /* 0x0000000405057899 */ /* 0x000fe2000800063f */
[----:B------:R-:W-:Y:S01]  /*a070*/  IMAD R0, R158, UR9, R143 ;  /* 0x000000099e007c24 */ /* 0x000fe2000f8e028f */
[----:B------:R-:W-:Y:S01]  /*a080*/  UIADD3 UR8, UR14, -UR8, URZ ;  /* 0x800000080e087290 */ /* 0x000fe2000fffe03f */
[----:B------:R-:W-:Y:S01]  /*a090*/  IADD3 R166, P0, R144, UR10, RZ ;  /* 0x0000000a90a67c10 */ /* 0x000fe2000ff1e0ff */
[----:B------:R-:W-:Y:S01]  /*a0a0*/  ULOP3.LUT UR5, UR5, 0xffffffe0, URZ, 0xc0, !UPT ;  /* 0xffffffe005057892 */ /* 0x000fe2000f8ec03f */
[----:B------:R-:W-:Y:S01]  /*a0b0*/  IMAD R139, R139, UR6, RZ ;  /* 0x000000068b8b7c24 */ /* 0x000fe2000f8e02ff */
[----:B------:R-:W-:Y:S01]  /*a0c0*/  ULEA UR15, UR15, UR8, 0x1 ;  /* 0x000000080f0f7291 */ /* 0x000fe2000f8e083f */
[C---:B------:R-:W-:Y:S01]  /*a0d0*/  IMAD.WIDE.U32 R134, R158.reuse, UR6, R134 ;  /* 0x000000069e867c25 */ /* 0x040fe2000f8e0086 */
[----:B------:R-:W-:Y:S01]  /*a0e0*/  IADD3.X R167, R145, UR11, R0, P0, !PT ;  /* 0x0000000b91a77c10 */ /* 0x000fe200087fe400 */
[----:B------:R-:W-:Y:S01]  /*a0f0*/  ULDC.64 UR8, c[0x0][0x320] ;  /* 0x0000c80000087ab9 */ /* 0x000fe20000000a00 */
[----:B------:R-:W-:Y:S01]  /*a100*/  UIMAD UR5, UR15, 0x220, UR5 ;  /* 0x000002200f0578a4 */ /* 0x000fe2000f8e0205 */
[----:B------:R-:W-:Y:S01]  /*a110*/  IMAD R0, R158, UR7, R139 ;  /* 0x000000079e007c24 */ /* 0x000fe2000f8e028b */
[----:B------:R-:W-:Y:S01]  /*a120*/  IADD3 R162, P2, R134, UR8, RZ ;  /* 0x0000000886a27c10 */ /* 0x000fe2000ff5e0ff */
[----:B------:R-:W-:Y:S01]  /*a130*/  IMAD R3, R146, 0x22, R3 ;  /* 0x0000002292037824 */ /* 0x000fe200078e0203 */
[----:B------:R-:W-:-:S02]  /*a140*/  ISETP.NE.U32.AND P0, PT, RZ, UR8, PT ;  /* 0x00000008ff007c0c */ /* 0x000fc4000bf05070 */
[----:B------:R-:W-:Y:S01]  /*a150*/  VIADD R137, R137, UR5 ;  /* 0x0000000589897c36 */ /* 0x000fe20008000000 */
[----:B------:R-:W-:Y:S01]  /*a160*/  IADD3.X R163, R135, UR9, R0, P2, !PT ;  /* 0x0000000987a37c10 */ /* 0x000fe200097fe400 */
[----:B------:R-:W-:Y:S01]  /*a170*/  VIADD R136, R136, UR5 ;  /* 0x0000000588887c36 */ /* 0x000fe20008000000 */
[----:B------:R-:W-:Y:S02]  /*a180*/  ISETP.NE.AND.EX P1, PT, RZ, UR11, !P4, P1 ;  /* 0x0000000bff007c0c */ /* 0x000fe4000e725310 */
[----:B------:R-:W-:Y:S02]  /*a190*/  ISETP.NE.AND.EX P0, PT, RZ, UR9, !P4, P0 ;  /* 0x00000009ff007c0c */ /* 0x000fe4000e705300 */
[----:B------:R-:W-:Y:S02]  /*a1a0*/  LEA R157, R137, UR12, 0x3 ;  /* 0x0000000c899d7c11 */ /* 0x000fe4000f8e18ff */
[----:B------:R-:W-:Y:S02]  /*a1b0*/  LEA R0, R136, UR12, 0x3 ;  /* 0x0000000c88007c11 */ /* 0x000fe4000f8e18ff */
[----:B------:R-:W-:Y:S01]  /*a1c0*/  LEA R3, R3, UR12, 0x4 ;  /* 0x0000000c03037c11 */ /* 0x000fe2000f8e20ff */
[----:B------:R-:W-:Y:S06]  /*a1d0*/  @!P3 BRA `(.L_x_107) ;  /* 0x0000002c0014b947 */ /* 0x000fec0003800000 */
[C---:B------:R-:W-:Y:S02]  /*a1e0*/  ISETP.LT.AND P2, PT, R158.reuse, R159, P1 ;  /* 0x0000009f9e00720c */ /* 0x040fe40000f41270 */
[----:B------:R-:W-:Y:S02]  /*a1f0*/  CS2R R136, SRZ ;  /* 0x0000000000887805 */ /* 0x000fe4000001ff00 */
[----:B------:R-:W-:Y:S02]  /*a200*/  CS2R R138, SRZ ;  /* 0x00000000008a7805 */ /* 0x000fe4000001ff00 */
[----:B------:R-:W-:Y:S01]  /*a210*/  IADD3 R168, R158, 0x2, RZ ;  /* 0x000000029ea87810 */ /* 0x000fe20007ffe0ff */
[----:B------:R-:W-:Y:S01]  /*a220*/  ULDC.64 UR4, c[0x0][0x298] ;  /* 0x0000a60000047ab9 */ /* 0x000fe20000000a00 */
[----:B------:R-:W-:Y:S02]  /*a230*/  CS2R R132, SRZ ;  /* 0x0000000000847805 */ /* 0x000fe4000001ff00 */
[----:B------:R-:W-:-:S02]  /*a240*/  CS2R R134, SRZ ;  /* 0x0000000000867805 */ /* 0x000fc4000001ff00 */
[----:B------:R-:W-:Y:S01]  /*a250*/  ISETP.LT.AND P3, PT, R168, R159, P1 ;  /* 0x0000009fa800720c */ /* 0x000fe20000f61270 */
[----:B------:R-:W-:Y:S01]  /*a260*/  ULDC.64 UR6, c[0x0][0x2b0] ;  /* 0x0000ac0000067ab9 */ /* 0x000fe20000000a00 */
[----:B------:R-:W2:Y:S01]  /*a270*/  @P2 LDG.E.LTC128B.128 R136, desc[UR18][R166.64] ;  /* 0x00000012a6882981 */ /* 0x000ea2000c1e1d20 */
[----:B------:R-:W-:-:S04]  /*a280*/  IADD3 R164, P2, R166, UR4, RZ ;  /* 0x00000004a6a47c10 */ /* 0x000fc8000ff5e0ff */
[----:B------:R-:W-:Y:S01]  /*a290*/  IADD3.X R165, R167, UR5, RZ, P2, !PT ;  /* 0x00000005a7a57c10 */ /* 0x000fe200097fe4ff */
[----:B------:R-:W-:-:S05]  /*a2a0*/  ULDC.64 UR4, c[0x0][0x2e8] ;  /* 0x0000ba0000047ab9 */ /* 0x000fca0000000a00 */
[----:B------:R-:W3:Y:S01]  /*a2b0*/  @P3 LDG.E.LTC128B.128 R132, desc[UR18][R164.64] ;  /* 0x00000012a4843981 */ /* 0x000ee2000c1e1d20 */
[----:B------:R-:W-:Y:S01]  /*a2c0*/  BAR.SYNC.DEFER_BLOCKING 0x0 ;  /* 0x0000000000007b1d */ /* 0x000fe20000010000 */
[-C--:B------:R-:W-:Y:S02]  /*a2d0*/  ISETP.LT.AND P5, PT, R158, R159.reuse, P0 ;  /* 0x0000009f9e00720c */ /* 0x080fe400007a1270 */
[----:B------:R-:W-:-:S03]  /*a2e0*/  ISETP.LT.AND P4, PT, R168, R159, P0 ;  /* 0x0000009fa800720c */ /* 0x000fc60000781270 */
[----:B------:R-:W-:Y:S04]  /*a2f0*/  STS.64 [R157], R4 ;  /* 0x000000049d007388 */ /* 0x000fe80000000a00 */
[----:B------:R-:W-:Y:S04]  /*a300*/  STS.64 [R157+0x20], R8 ;  /* 0x000020089d007388 */ /* 0x000fe80000000a00 */
[----:B------:R1:W-:Y:S04]  /*a310*/  STS.64 [R157+0x40], R12 ;  /* 0x0000400c9d007388 */ /* 0x0003e80000000a00 */
[----:B------:R4:W-:Y:S04]  /*a320*/  STS.64 [R157+0x60], R16 ;  /* 0x000060109d007388 */ /* 0x0009e80000000a00 */
[----:B------:R-:W-:Y:S04]  /*a330*/  STS.64 [R0+0x80], R20 ;  /* 0x0000801400007388 */ /* 0x000fe80000000a00 */
[----:B------:R-:W-:Y:S04]  /*a340*/  STS.64 [R0+0xa0], R24 ;  /* 0x0000a01800007388 */ /* 0x000fe80000000a00 */
[----:B------:R-:W-:Y:S04]  /*a350*/  STS.64 [R0+0xc0], R28 ;  /* 0x0000c01c00007388 */ /* 0x000fe80000000a00 */
[----:B------:R-:W-:Y:S01]  /*a360*/  STS.64 [R0+0xe0], R32 ;  /* 0x0000e02000007388 */ /* 0x000fe20000000a00 */
[----:B------:R-:W-:Y:S01]  /*a370*/  BAR.SYNC.DEFER_BLOCKING 0x0 ;  /* 0x0000000000007b1d */ /* 0x000fe20000010000 */
[----:B-1----:R-:W-:-:S05]  /*a380*/  IADD3 R12, P2, R162, UR4, RZ ;  /* 0x00000004a20c7c10 */ /* 0x002fca000ff5e0ff */
[----:B------:R-:W1:Y:S04]  /*a390*/  LDS.128 R152, [R156] ;  /* 0x000000009c987984 */ /* 0x000e680000000c00 */
[----:B------:R-:W5:Y:S04]  /*a3a0*/  LDS.128 R148, [R3] ;  /* 0x0000000003947984 */ /* 0x000f680000000c00 */
[----:B------:R-:W5:Y:S04]  /*a3b0*/  LDS.128 R144, [R156+0x440] ;  /* 0x000440009c907984 */ /* 0x000f680000000c00 */
[----:B------:R-:W5:Y:S01]  /*a3c0*/  LDS.128 R140, [R3+0x440] ;  /* 0x00044000038c7984 */ /* 0x000f620000000c00 */
[----:B--2---:R-:W-:-:S02]  /*a3d0*/  HADD2.F32 R5, -RZ, R136.H1_H1 ;  /* 0x30000088ff057230 */ /* 0x004fc40000004100 */
[----:B------:R-:W-:Y:S02]  /*a3e0*/  HADD2.F32 R161, -RZ, R136.H0_H0 ;  /* 0x20000088ffa17230 */ /* 0x000fe40000004100 */
[--C-:B------:R-:W-:Y:S02]  /*a3f0*/  HADD2.F32 R9, -RZ, R137.reuse.H0_H0 ;  /* 0x20000089ff097230 */ /* 0x100fe40000004100 */
[-C--:B------:R-:W-:Y:S01]  /*a400*/  FMUL R4, R5, R160.reuse ;  /* 0x000000a005047220 */ /* 0x080fe20000400000 */
[----:B------:R-:W-:Y:S02]  /*a410*/  HADD2.F32 R5, -RZ, R137.H1_H1 ;  /* 0x30000089ff057230 */ /* 0x000fe40000004100 */
[----:B------:R-:W-:Y:S01]  /*a420*/  FMUL R13, R161, R160 ;  /* 0x000000a0a10d7220 */ /* 0x000fe20000400000 */
[----:B----4-:R-:W-:Y:S02]  /*a430*/  HADD2.F32 R17, -RZ, R138.H1_H1 ;  /* 0x3000008aff117230 */ /* 0x010fe40000004100 */
[----:B-1----:R-:W-:Y:S01]  /*a440*/  FFMA R153, R153, R2, R4 ;  /* 0x0000000299997223 */ /* 0x002fe20000000004 */
[----:B------:R-:W-:Y:S01]  /*a450*/  FMUL R9, R9, R160 ;  /* 0x000000a009097220 */ /* 0x000fe20000400000 */
[----:B------:R-:W-:Y:S01]  /*a460*/  FFMA R152, R152, R2, R13 ;  /* 0x0000000298987223 */ /* 0x000fe2000000000d */
[----:B------:R-:W-:Y:S01]  /*a470*/  FMUL R4, R5, R160 ;  /* 0x000000a005047220 */ /* 0x000fe20000400000 */
[----:B------:R-:W-:-:S02]  /*a480*/  HADD2.F32 R13, -RZ, R139.H1_H1 ;  /* 0x3000008bff0d7230 */ /* 0x000fc40000004100 */
[-C--:B------:R-:W-:Y:S01]  /*a490*/  FFMA R154, R154, R2.reuse, R9 ;  /* 0x000000029a9a7223 */ /* 0x080fe20000000009 */
[----:B------:R-:W-:Y:S02]  /*a4a0*/  HADD2.F32 R9, -RZ, R138.H0_H0 ;  /* 0x2000008aff097230 */ /* 0x000fe40000004100 */
[----:B------:R-:W-:Y:S01]  /*a4b0*/  FFMA R155, R155, R2, R4 ;  /* 0x000000029b9b7223 */ /* 0x000fe20000000004 */
[----:B------:R-:W-:Y:S02]  /*a4c0*/  HADD2.F32 R5, -RZ, R139.H0_H0 ;  /* 0x2000008bff057230 */ /* 0x000fe40000004100 */
[-C--:B------:R-:W-:Y:S01]  /*a4d0*/  FMUL R4, R13, R160.reuse ;  /* 0x000000a00d047220 */ /* 0x080fe20000400000 */
[--C-:B---3--:R-:W-:Y:S02]  /*a4e0*/  HADD2.F32 R13, -RZ, R133.reuse.H0_H0 ;  /* 0x20000085ff0d7230 */ /* 0x108fe40000004100 */
[----:B------:R-:W-:Y:S01]  /*a4f0*/  FMUL R8, R17, R160 ;  /* 0x000000a011087220 */ /* 0x000fe20000400000 */
[----:B------:R-:W-:-:S02]  /*a500*/  HADD2.F32 R17, -RZ, R133.H1_H1 ;  /* 0x30000085ff117230 */ /* 0x000fc40000004100 */
[-C--:B------:R-:W-:Y:S01]  /*a510*/  FMUL R9, R9, R160.reuse ;  /* 0x000000a009097220 */ /* 0x080fe20000400000 */
[--C-:B------:R-:W-:Y:S02]  /*a520*/  HADD2.F32 R21, -RZ, R132.reuse.H1_H1 ;  /* 0x30000084ff157230 */ /* 0x100fe40000004100 */
[-C--:B------:R-:W-:Y:S01]  /*a530*/  FMUL R5, R5, R160.reuse ;  /* 0x000000a005057220 */ /* 0x080fe20000400000 */
[----:B------:R-:W-:Y:S01]  /*a540*/  FMUL R13, R13, R160 ;  /* 0x000000a00d0d7220 */ /* 0x000fe20000400000 */
[-C--:B-----5:R-:W-:Y:S01]  /*a550*/  FFMA R151, R151, R2.reuse, R4 ;  /* 0x0000000297977223 */ /* 0x0a0fe20000000004 */
[----:B------:R-:W-:Y:S01]  /*a560*/  FFMA R149, R149, R2, R8 ;  /* 0x0000000295957223 */ /* 0x000fe20000000008 */
[----:B------:R-:W-:Y:S01]  /*a570*/  FMUL R4, R17, R160 ;  /* 0x000000a011047220 */ /* 0x000fe20000400000 */
[-C--:B------:R-:W-:Y:S01]  /*a580*/  FFMA R148, R148, R2.reuse, R9 ;  /* 0x0000000294947223 */ /* 0x080fe20000000009 */
[----:B------:R-:W-:Y:S01]  /*a590*/  FFMA R150, R150, R2, R5 ;  /* 0x0000000296967223 */ /* 0x000fe20000000005 */
[----:B------:R-:W-:Y:S01]  /*a5a0*/  FMUL R20, R21, R160 ;  /* 0x000000a015147220 */ /* 0x000fe20000400000 */
[----:B------:R-:W-:Y:S01]  /*a5b0*/  FFMA R8, R146, R2, R13 ;  /* 0x0000000292087223 */ /* 0x000fe2000000000d */
[----:B------:R-:W-:-:S02]  /*a5c0*/  HADD2.F32 R5, -RZ, R132.H0_H0 ;  /* 0x20000084ff057230 */ /* 0x000fc40000004100 */
[----:B------:R-:W-:Y:S01]  /*a5d0*/  FFMA R17, R147, R2, R4 ;  /* 0x0000000293117223 */ /* 0x000fe20000000004 */
[--C-:B------:R-:W-:Y:S01]  /*a5e0*/  HADD2.F32 R9, -RZ, R134.reuse.H0_H0 ;  /* 0x20000086ff097230 */ /* 0x100fe20000004100 */
[----:B------:R-:W-:Y:S01]  /*a5f0*/  IADD3 R4, R158, 0x8, RZ ;  /* 0x000000089e047810 */ /* 0x000fe20007ffe0ff */
[----:B------:R-:W-:Y:S02]  /*a600*/  HADD2.F32 R25, -RZ, R134.H1_H1 ;  /* 0x30000086ff197230 */ /* 0x000fe40000004100 */
[-C--:B------:R-:W-:Y:S01]  /*a610*/  FMUL R5, R5, R160.reuse ;  /* 0x000000a005057220 */ /* 0x080fe20000400000 */
[--C-:B------:R-:W-:Y:S02]  /*a620*/  HADD2.F32 R21, -RZ, R135.reuse.H0_H0 ;  /* 0x20000087ff157230 */ /* 0x100fe40000004100 */
[-C--:B------:R-:W-:Y:S01]  /*a630*/  FMUL R9, R9, R160.reuse ;  /* 0x000000a009097220 */ /* 0x080fe20000400000 */
[----:B------:R-:W-:Y:S02]  /*a640*/  HADD2.F32 R13, -RZ, R135.H1_H1 ;  /* 0x30000087ff0d7230 */ /* 0x000fe40000004100 */
[-C--:B------:R-:W-:Y:S01]  /*a650*/  FMUL R24, R25, R160.reuse ;  /* 0x000000a019187220 */ /* 0x080fe20000400000 */
[----:B------:R-:W-:Y:S01]  /*a660*/  ISETP.LT.AND P3, PT, R4, R159, P1 ;  /* 0x0000009f0400720c */ /* 0x000fe20000f61270 */
[----:B------:R-:W-:Y:S01]  /*a670*/  FMUL R21, R21, R160 ;  /* 0x000000a015157220 */ /* 0x000fe20000400000 */
[----:B------:R-:W-:Y:S01]  /*a680*/  FFMA R5, R144, R2, R5 ;  /* 0x0000000290057223 */ /* 0x000fe20000000005 */
[----:B------:R-:W-:Y:S01]  /*a690*/  FMUL R28, R13, R160 ;  /* 0x000000a00d1c7220 */ /* 0x000fe20000400000 */
[-C--:B------:R-:W-:Y:S01]  /*a6a0*/  FFMA R20, R145, R2.reuse, R20 ;  /* 0x0000000291147223 */ /* 0x080fe20000000014 */
[-C--:B------:R-:W-:Y:S01]  /*a6b0*/  FFMA R9, R140, R2.reuse, R9 ;  /* 0x000000028c097223 */ /* 0x080fe20000000009 */
[-C--:B------:R-:W-:Y:S01]  /*a6c0*/  FFMA R24, R141, R2.reuse, R24 ;  /* 0x000000028d187223 */ /* 0x080fe20000000018 */
[-C--:B------:R-:W-:Y:S01]  /*a6d0*/  FFMA R21, R142, R2.reuse, R21 ;  /* 0x000000028e157223 */ /* 0x080fe20000000015 */
[----:B------:R-:W-:Y:S01]  /*a6e0*/  FFMA R28, R143, R2, R28 ;  /* 0x000000028f1c7223 */ /* 0x000fe2000000001c */
[----:B------:R-:W-:Y:S01]  /*a6f0*/  IADD3.X R13, R163, UR5, RZ, P2, !PT ;  /* 0x00000005a30d7c10 */ /* 0x000fe200097fe4ff */
[----:B------:R-:W-:Y:S01]  /*a700*/  ULDC.64 UR4, c[0x0][0x300] ;  /* 0x0000c00000047ab9 */ /* 0x000fe20000000a00 */
[----:B------:R-:W-:-:S02]  /*a710*/  IADD3 R16, P2, R166, UR6, RZ ;  /* 0x00000006a6107c10 */ /* 0x000fc4000ff5e0ff */
[----:B------:R-:W-:Y:S02]  /*a720*/  F2FP.F16.F32.PACK_AB R144, R153, R152 ;  /* 0x000000989990723e */ /* 0x000fe400000000ff */
[----:B------:R-:W-:Y:S02]  /*a730*/  F2FP.F16.F32.PACK_AB R145, R155, R154 ;  /* 0x0000009a9b91723e */ /* 0x000fe400000000ff */
[----:B------:R-:W-:Y:S02]  /*a740*/  F2FP.F16.F32.PACK_AB R146, R149, R148 ;  /* 0x000000949592723e */ /* 0x000fe400000000ff */
[----:B------:R-:W-:Y:S02]  /*a750*/  F2FP.F16.F32.PACK_AB R147, R151, R150 ;  /* 0x000000969793723e */ /* 0x000fe400000000ff */
[----:B------:R-:W-:Y:S02]  /*a760*/  F2FP.F16.F32.PACK_AB R140, R20, R5 ;  /* 0x00000005148c723e */ /* 0x000fe400000000ff */
[----:B------:R-:W-:Y:S01]  /*a770*/  F2FP.F16.F32.PACK_AB R141, R17, R8 ;  /* 0x00000008118d723e */ /* 0x000fe200000000ff */
[----:B------:R-:W-:Y:S01]  /*a780*/  @P5 STG.E.128 desc[UR18][R162.64], R144 ;  /* 0x00000090a2005986 */ /* 0x000fe2000c101d12 */
[----:B------:R-:W-:-:S02]  /*a790*/  F2FP.F16.F32.PACK_AB R142, R24, R9 ;  /* 0x00000009188e723e */ /* 0x000fc400000000ff */
[----:B------:R-:W-:Y:S02]  /*a7a0*/  F2FP.F16.F32.PACK_AB R143, R28, R21 ;  /* 0x000000151c8f723e */ /* 0x000fe400000000ff */
[----:B------:R-:W-:-:S03]  /*a7b0*/  IADD3.X R17, R167, UR7, RZ, P2, !PT ;  /* 0x00000007a7117c10 */ /* 0x000fc600097fe4ff */
[----:B------:R-:W-:Y:S04]  /*a7c0*/  @P4 STG.E.128 desc[UR18][R12.64], R140 ;  /* 0x0000008c0c004986 */ /* 0x000fe8000c101d12 */
[----:B------:R-:W2:Y:S01]  /*a7d0*/  @P3 LDG.E.LTC128B.128 R136, desc[UR18][R16.64] ;  /* 0x0000001210883981 */ /* 0x000ea2000c1e1d20 */
[----:B------:R-:W-:Y:S02]  /*a7e0*/  IADD3 R8, R158, 0xa, RZ ;  /* 0x0000000a9e087810 */ /* 0x000fe40007ffe0ff */
[----:B------:R-:W-:Y:S02]  /*a7f0*/  IADD3 R20, P2, R164, UR6, RZ ;  /* 0x00000006a4147c10 */ /* 0x000fe4000ff5e0ff */
[----:B------:R-:W-:Y:S02]  /*a800*/  ISETP.LT.AND P3, PT, R8, R159, P1 ;  /* 0x0000009f0800720c */ /* 0x000fe40000f61270 */
[----:B------:R-:W-:-:S11]  /*a810*/  IADD3.X R21, R165, UR7, RZ, P2, !PT ;  /* 0x00000007a5157c10 */ /* 0x000fd600097fe4ff */
[----:B------:R-:W3:Y:S01]  /*a820*/  @P3 LDG.E.LTC128B.128 R132, desc[UR18][R20.64] ;  /* 0x0000001214843981 */ /* 0x000ee2000c1e1d20 */
[----:B------:R-:W-:Y:S01]  /*a830*/  BAR.SYNC.DEFER_BLOCKING 0x0 ;  /* 0x0000000000007b1d */ /* 0x000fe20000010000 */
[-C--:B------:R-:W-:Y:S02]  /*a840*/  ISETP.LT.AND P6, PT, R4, R159.reuse, P0 ;  /* 0x0000009f0400720c */ /* 0x080fe400007c1270 */
[----:B------:R-:W-:Y:S02]  /*a850*/  ISETP.LT.AND P5, PT, R8, R159, P0 ;  /* 0x0000009f0800720c */ /* 0x000fe400007a1270 */
[----:B------:R-:W-:-:S04]  /*a860*/  IADD3 R28, R158, 0x10, RZ ;  /* 0x000000109e1c7810 */ /* 0x000fc80007ffe0ff */
[----:B------:R-:W-:Y:S01]  /*a870*/  ISETP.LT.AND P4, PT, R28, R159, P1 ;  /* 0x0000009f1c00720c */ /* 0x000fe20000f81270 */
[----:B------:R-:W-:Y:S04]  /*a880*/  STS.64 [R157], R6 ;  /* 0x000000069d007388 */ /* 0x000fe80000000a00 */
[----:B------:R-:W-:Y:S04]  /*a890*/  STS.64 [R157+0x20], R10 ;  /* 0x0000200a9d007388 */ /* 0x000fe80000000a00 */
[----:B------:R-:W-:Y:S04]  /*a8a0*/  STS.64 [R157+0x40], R14 ;  /* 0x0000400e9d007388 */ /* 0x000fe80000000a00 */
[----:B------:R-:W-:Y:S04]  /*a8b0*/  STS.64 [R157+0x60], R18 ;  /* 0x000060129d007388 */ /* 0x000fe80000000a00 */
[----:B------:R-:W-:Y:S04]  /*a8c0*/  STS.64 [R0+0x80], R22 ;  /* 0x0000801600007388 */ /* 0x000fe80000000a00 */
[----:B------:R-:W-:Y:S04]  /*a8d0*/  STS.64 [R0+0xa0], R26 ;  /* 0x0000a01a00007388 */ /* 0x000fe80000000a00 */
[----:B------:R1:W-:Y:S04]  /*a8e0*/  STS.64 [R0+0xc0], R30 ;  /* 0x0000c01e00007388 */ /* 0x0003e80000000a00 */
[----:B------:R-:W-:Y:S01]  /*a8f0*/  STS.64 [R0+0xe0], R34 ;  /* 0x0000e02200007388 */ /* 0x000fe20000000a00 */
[----:B------:R-:W-:Y:S06]  /*a900*/  BAR.SYNC.DEFER_BLOCKING 0x0 ;  /* 0x0000000000007b1d */ /* 0x000fec0000010000 */
[----:B------:R-:W4:Y:S04]  /*a910*/  LDS.128 R148, [R156] ;  /* 0x000000009c947984 */ /* 0x000f280000000c00 */
[----:B------:R-:W5:Y:S04]  /*a920*/  LDS.128 R144, [R3] ;  /* 0x0000000003907984 */ /* 0x000f680000000c00 */
[----:B------:R-:W5:Y:S01]  /*a930*/  LDS.128 R140, [R156+0x440] ;  /* 0x000440009c8c7984 */ /* 0x000f620000000c00 */
[----:B-1----:R-:W-:Y:S01]  /*a940*/  IADD3 R30, R158, 0x12, RZ ;  /* 0x000000129e1e7810 */ /* 0x002fe20007ffe0ff */
[----:B--2---:R-:W-:-:S02]  /*a950*/  HADD2.F32 R5, -RZ, R136.H0_H0 ;  /* 0x20000088ff057230 */ /* 0x004fc40000004100 */
[----:B------:R-:W-:Y:S02]  /*a960*/  HADD2.F32 R15, -RZ, R136.H1_H1 ;  /* 0x30000088ff0f7230 */ /* 0x000fe40000004100 */
[--C-:B------:R-:W-:Y:S02]  /*a970*/  HADD2.F32 R11, -RZ, R137.reuse.H1_H1 ;  /* 0x30000089ff0b7230 */ /* 0x100fe40000004100 */
[-C--:B------:R-:W-:Y:S01]  /*a980*/  FMUL R19, R5, R160.reuse ;  /* 0x000000a005137220 */ /* 0x080fe20000400000 */
[----:B------:R-:W-:Y:S01]  /*a990*/  HADD2.F32 R9, -RZ, R137.H0_H0 ;  /* 0x20000089ff097230 */ /* 0x000fe20000004100 */
[----:B------:R-:W1:Y:S01]  /*a9a0*/  LDS.128 R4, [R3+0x440] ;  /* 0x0004400003047984 */ /* 0x000e620000000c00 */
[----:B------:R-:W-:Y:S01]  /*a9b0*/  FMUL R10, R15, R160 ;  /* 0x000000a00f0a7220 */ /* 0x000fe20000400000 */
[----:B----4-:R-:W-:Y:S01]  /*a9c0*/  FFMA R8, R148, R2, R19 ;  /* 0x0000000294087223 */ /* 0x010fe20000000013 */
[----:B------:R-:W-:Y:S02]  /*a9d0*/  HADD2.F32 R19, -RZ, R138.H0_H0 ;  /* 0x2000008aff137230 */ /* 0x000fe40000004100 */
[----:B------:R-:W-:Y:S01]  /*a9e0*/  FMUL R22, R11, R160 ;  /* 0x000000a00b167220 */ /* 0x000fe20000400000 */
[----:B------:R-:W-:-:S02]  /*a9f0*/  HADD2.F32 R15, -RZ, R139.H1_H1 ;  /* 0x3000008bff0f7230 */ /* 0x000fc40000004100 */
[----:B------:R-:W-:Y:S01]  /*aa00*/  FFMA R149, R149, R2, R10 ;  /* 0x0000000295957223 */ /* 0x000fe2000000000a */
[----:B------:R-:W-:Y:S02]  /*aa10*/  HADD2.F32 R11, -RZ, R138.H1_H1 ;  /* 0x3000008aff0b7230 */ /* 0x000fe40000004100 */
[-C--:B------:R-:W-:Y:S01]  /*aa20*/  FMUL R19, R19, R160.reuse ;  /* 0x000000a013137220 */ /* 0x080fe20000400000 */
[-C--:B------:R-:W-:Y:S01]  /*aa30*/  FMUL R9, R9, R160.reuse ;  /* 0x000000a009097220 */ /* 0x080fe20000400000 */
[----:B------:R-:W-:Y:S01]  /*aa40*/  FMUL R24, R15, R160 ;  /* 0x000000a00f187220 */ /* 0x000fe20000400000 */
[--C-:B---3--:R-:W-:Y:S02]  /*aa50*/  HADD2.F32 R15, -RZ, R132.reuse.H1_H1 ;  /* 0x30000084ff0f7230 */ /* 0x108fe40000004100 */
[----:B-----5:R-:W-:Y:S01]  /*aa60*/  FFMA R10, R144, R2, R19 ;  /* 0x00000002900a7223 */ /* 0x020fe20000000013 */
[----:B------:R-:W-:Y:S02]  /*aa70*/  HADD2.F32 R19, -RZ, R133.H0_H0 ;  /* 0x20000085ff137230 */ /* 0x000fe40000004100 */
[----:B------:R-:W-:Y:S01]  /*aa80*/  FMUL R14, R11, R160 ;  /* 0x000000a00b0e7220 */ /* 0x000fe20000400000 */
[----:B------:R-:W-:-:S02]  /*aa90*/  HADD2.F32 R23, -RZ, R132.H0_H0 ;  /* 0x20000084ff177230 */ /* 0x000fc40000004100 */
[----:B------:R-:W-:Y:S01]  /*aaa0*/  FFMA R9, R150, R2, R9 ;  /* 0x0000000296097223 */ /* 0x000fe20000000009 */
[----:B------:R-:W-:Y:S02]  /*aab0*/  HADD2.F32 R11, -RZ, R139.H0_H0 ;  /* 0x2000008bff0b7230 */ /* 0x000fe40000004100 */
[----:B------:R-:W-:Y:S01]  /*aac0*/  FMUL R19, R19, R160 ;  /* 0x000000a013137220 */ /* 0x000fe20000400000 */
[----:B------:R-:W-:Y:S01]  /*aad0*/  FFMA R145, R145, R2, R14 ;  /* 0x0000000291917223 */ /* 0x000fe2000000000e */
[----:B------:R-:W-:Y:S01]  /*aae0*/  FMUL R14, R15, R160 ;  /* 0x000000a00f0e7220 */ /* 0x000fe20000400000 */
[----:B------:R-:W-:Y:S02]  /*aaf0*/  HADD2.F32 R15, -RZ, R133.H1_H1 ;  /* 0x30000085ff0f7230 */ /* 0x000fe40000004100 */
[----:B------:R-:W-:Y:S01]  /*ab00*/  FFMA R142, R142, R2, R19 ;  /* 0x000000028e8e7223 */ /* 0x000fe20000000013 */
[----:B------:R-:W-:Y:S01]  /*ab10*/  FMUL R23, R23, R160 ;  /* 0x000000a017177220 */ /* 0x000fe20000400000 */
[----:B------:R-:W-:-:S02]  /*ab20*/  HADD2.F32 R19, -RZ, R134.H0_H0 ;  /* 0x20000086ff137230 */ /* 0x000fc40000004100 */
[-C--:B------:R-:W-:Y:S01]  /*ab30*/  FFMA R141, R141, R2.reuse, R14 ;  /* 0x000000028d8d7223 */ /* 0x080fe2000000000e */
[----:B------:R-:W-:Y:S02]  /*ab40*/  HADD2.F32 R25, -RZ, R134.H1_H1 ;  /* 0x30000086ff197230 */ /* 0x000fe40000004100 */
[----:B------:R-:W-:Y:S01]  /*ab50*/  FFMA R140, R140, R2, R23 ;  /* 0x000000028c8c7223 */ /* 0x000fe20000000017 */
[-C--:B------:R-:W-:Y:S01]  /*ab60*/  FMUL R14, R15, R160.reuse ;  /* 0x000000a00f0e7220 */ /* 0x080fe20000400000 */
[--C-:B------:R-:W-:Y:S02]  /*ab70*/  HADD2.F32 R15, -RZ, R135.reuse.H0_H0 ;  /* 0x20000087ff0f7230 */ /* 0x100fe40000004100 */
[-C--:B------:R-:W-:Y:S01]  /*ab80*/  FMUL R19, R19, R160.reuse ;  /* 0x000000a013137220 */ /* 0x080fe20000400000 */
[----:B------:R-:W-:Y:S02]  /*ab90*/  HADD2.F32 R23, -RZ, R135.H1_H1 ;  /* 0x30000087ff177230 */ /* 0x000fe40000004100 */
[-C--:B------:R-:W-:Y:S01]  /*aba0*/  FMUL R11, R11, R160.reuse ;  /* 0x000000a00b0b7220 */ /* 0x080fe20000400000 */
[----:B------:R-:W-:Y:S01]  /*abb0*/  FMUL R26, R25, R160 ;  /* 0x000000a0191a7220 */ /* 0x000fe20000400000 */
[-C--:B------:R-:W-:Y:S01]  /*abc0*/  FFMA R143, R143, R2.reuse, R14 ;  /* 0x000000028f8f7223 */ /* 0x080fe2000000000e */
[-C--:B------:R-:W-:Y:S01]  /*abd0*/  FFMA R22, R151, R2.reuse, R22 ;  /* 0x0000000297167223 */ /* 0x080fe20000000016 */
[-C--:B------:R-:W-:Y:S01]  /*abe0*/  FFMA R11, R146, R2.reuse, R11 ;  /* 0x00000002920b7223 */ /* 0x080fe2000000000b */
[----:B------:R-:W-:Y:S01]  /*abf0*/  FFMA R24, R147, R2, R24 ;  /* 0x0000000293187223 */ /* 0x000fe20000000018 */
[-C--:B------:R-:W-:Y:S01]  /*ac00*/  FMUL R15, R15, R160.reuse ;  /* 0x000000a00f0f7220 */ /* 0x080fe20000400000 */
[----:B------:R-:W-:Y:S01]  /*ac10*/  FMUL R18, R23, R160 ;  /* 0x000000a017127220 */ /* 0x000fe20000400000 */
[-C--:B-1----:R-:W-:Y:S01]  /*ac20*/  FFMA R14, R4, R2.reuse, R19 ;  /* 0x00000002040e7223 */ /* 0x082fe20000000013 */
[-C--:B------:R-:W-:Y:S01]  /*ac30*/  FFMA R19, R5, R2.reuse, R26 ;  /* 0x0000000205137223 */ /* 0x080fe2000000001a */
[----:B------:R-:W-:Y:S01]  /*ac40*/  IADD3 R26, P2, R162, UR4, RZ ;  /* 0x00000004a21a7c10 */ /* 0x000fe2000ff5e0ff */
[-C--:B------:R-:W-:Y:S01]  /*ac50*/  FFMA R15, R6, R2.reuse, R15 ;  /* 0x00000002060f7223 */ /* 0x080fe2000000000f */
[----:B------:R-:W-:Y:S01]  /*ac60*/  FFMA R18, R7, R2, R18 ;  /* 0x0000000207127223 */ /* 0x000fe20000000012 */
[----:B------:R-:W-:-:S02]  /*ac70*/  F2FP.F16.F32.PACK_AB R9, R22, R9 ;  /* 0x000000091609723e */ /* 0x000fc400000000ff */
[----:B------:R-:W-:Y:S02]  /*ac80*/  F2FP.F16.F32.PACK_AB R11, R24, R11 ;  /* 0x0000000b180b723e */ /* 0x000fe400000000ff */
[----:B------:R-:W-:Y:S02]  /*ac90*/  IADD3.X R27, R163, UR5, RZ, P2, !PT ;  /* 0x00000005a31b7c10 */ /* 0x000fe400097fe4ff */
[----:B------:R-:W-:Y:S02]  /*aca0*/  IADD3 R22, P3, R12, UR4, RZ ;  /* 0x000000040c167c10 */ /* 0x000fe4000ff7e0ff */
[----:B------:R-:W-:Y:S02]  /*acb0*/  IADD3 R24, P2, R16, UR6, RZ ;  /* 0x0000000610187c10 */ /* 0x000fe4000ff5e0ff */
[----:B------:R-:W-:Y:S02]  /*acc0*/  F2FP.F16.F32.PACK_AB R8, R149, R8 ;  /* 0x000000089508723e */ /* 0x000fe400000000ff */
[----:B------:R-:W-:-:S02]  /*acd0*/  F2FP.F16.F32.PACK_AB R10, R145, R10 ;  /* 0x0000000a910a723e */ /* 0x000fc400000000ff */
[----:B------:R-:W-:Y:S02]  /*ace0*/  F2FP.F16.F32.PACK_AB R4, R141, R140 ;  /* 0x0000008c8d04723e */ /* 0x000fe400000000ff */
[----:B------:R-:W-:Y:S01]  /*acf0*/  F2FP.F16.F32.PACK_AB R5, R143, R142 ;  /* 0x0000008e8f05723e */ /* 0x000fe200000000ff */
[----:B------:R1:W-:Y:S01]  /*ad00*/  @P6 STG.E.128 desc[UR18][R26.64], R8 ;  /* 0x000000081a006986 */ /* 0x0003e2000c101d12 */
[----:B------:R-:W-:Y:S02]  /*ad10*/  F2FP.F16.F32.PACK_AB R6, R19, R14 ;  /* 0x0000000e1306723e */ /* 0x000fe400000000ff */
[----:B------:R-:W-:Y:S02]  /*ad20*/  F2FP.F16.F32.PACK_AB R7, R18, R15 ;  /* 0x0000000f1207723e */ /* 0x000fe400000000ff */
[----:B------:R-:W-:Y:S02]  /*ad30*/  IADD3.X R23, R13, UR5, RZ, P3, !PT ;  /* 0x000000050d177c10 */ /* 0x000fe40009ffe4ff */
[----:B------:R-:W-:-:S03]  /*ad40*/  IADD3.X R25, R17, UR7, RZ, P2, !PT ;  /* 0x0000000711197c10 */ /* 0x000fc600097fe4ff */
[----:B------:R2:W-:Y:S04]  /*ad50*/  @P5 STG.E.128 desc[UR18][R22.64], R4 ;  /* 0x0000000416005986 */ /* 0x0005e8000c101d12 */
[----:B------:R3:W4:Y:S01]  /*ad60*/  @P4 LDG.E.LTC128B.128 R136, desc[UR18][R24.64] ;  /* 0x0000001218884981 */ /* 0x000722000c1e1d20 */
[----:B------:R-:W-:Y:S02]  /*ad70*/  ISETP.LT.AND P3, PT, R30, R159, P1 ;  /* 0x0000009f1e00720c */ /* 0x000fe40000f61270 */
[----:B------:R-:W-:-:S04]  /*ad80*/  IADD3 R20, P2, R20, UR6, RZ ;  /* 0x0000000614147c10 */ /* 0x000fc8000ff5e0ff */
[----:B------:R-:W-:-:S07]  /*ad90*/  IADD3.X R21, R21, UR7, RZ, P2, !PT ;  /* 0x0000000715157c10 */ /* 0x000fce00097fe4ff */
[----:B------:R5:W4:Y:S01]  /*ada0*/  @P3 LDG.E.LTC128B.128 R132, desc[UR18][R20.64] ;  /* 0x0000001214843981 */ /* 0x000b22000c1e1d20 */
[-C--:B------:R-:W-:Y:S01]  /*adb0*/  ISETP.LT.AND P6, PT, R28, R159.reuse, P0 ;  /* 0x0000009f1c00720c */ /* 0x080fe200007c1270 */
[----:B------:R-:W-:Y:S01]  /*adc0*/  BAR.SYNC.DEFER_BLOCKING 0x0 ;  /* 0x0000000000007b1d */ /* 0x000fe20000010000 */
[----:B------:R-:W-:Y:S02]  /*add0*/  ISETP.LT.AND P5, PT, R30, R159, P0 ;  /* 0x0000009f1e00720c */ /* 0x000fe400007a1270 */
[----:B-1----:R-:W-:-:S04]  /*ade0*/  IADD3 R26, P2, R26, UR4, RZ ;  /* 0x000000041a1a7c10 */ /* 0x002fc8000ff5e0ff */
[----:B------:R-:W-:Y:S02]  /*adf0*/  IADD3.X R27, R27, UR5, RZ, P2, !PT ;  /* 0x000000051b1b7c10 */ /* 0x000fe400097fe4ff */
[----:B---3--:R-:W-:Y:S02]  /*ae00*/  IADD3 R24, P2, R24, UR6, RZ ;  /* 0x0000000618187c10 */ /* 0x008fe4000ff5e0ff */
[----:B--2---:R-:W-:Y:S02]  /*ae10*/  IADD3 R22, P3, R22, UR4, RZ ;  /* 0x0000000416167c10 */ /* 0x004fe4000ff7e0ff */
[----:B------:R-:W-:Y:S02]  /*ae20*/  IADD3.X R25, R25, UR7, RZ, P2, !PT ;  /* 0x0000000719197c10 */ /* 0x000fe400097fe4ff */
[----:B------:R-:W-:Y:S01]  /*ae30*/  IADD3.X R23, R23, UR5, RZ, P3, !PT ;  /* 0x0000000517177c10 */ /* 0x000fe20009ffe4ff */
[----:B------:R-:W-:Y:S04]  /*ae40*/  STS.64 [R157], R64 ;  /* 0x000000409d007388 */ /* 0x000fe80000000a00 */
[----:B------:R-:W-:Y:S04]  /*ae50*/  STS.64 [R157+0x20], R60 ;  /* 0x0000203c9d007388 */ /* 0x000fe80000000a00 */
[----:B------:R-:W-:Y:S04]  /*ae60*/  STS.64 [R157+0x40], R56 ;  /* 0x000040389d007388 */ /* 0x000fe80000000a00 */
[----:B------:R-:W-:Y:S04]  /*ae70*/  STS.64 [R157+0x60], R52 ;  /* 0x000060349d007388 */ /* 0x000fe80000000a00 */
[----:B------:R-:W-:Y:S04]  /*ae80*/  STS.64 [R0+0x80], R48 ;  /* 0x0000803000007388 */ /* 0x000fe80000000a00 */
[----:B------:R-:W-:Y:S04]  /*ae90*/  STS.64 [R0+0xa0], R44 ;  /* 0x0000a02c00007388 */ /* 0x000fe80000000a00 */
[----:B------:R-:W-:Y:S04]  /*aea0*/  STS.64 [R0+0xc0], R40 ;  /* 0x0000c02800007388 */ /* 0x000fe80000000a00 */
[----:B------:R-:W-:Y:S01]  /*aeb0*/  STS.64 [R0+0xe0], R36 ;  /* 0x0000e02400007388 */ /* 0x000fe20000000a00 */
[----:B------:R-:W-:Y:S06]  /*aec0*/  BAR.SYNC.DEFER_BLOCKING 0x0 ;  /* 0x0000000000007b1d */ /* 0x000fec0000010000 */
[----:B------:R-:W1:Y:S04]  /*aed0*/  LDS.128 R16, [R156] ;  /* 0x000000009c107984 */ /* 0x000e680000000c00 */
[----:B------:R-:W2:Y:S04]  /*aee0*/  LDS.128 R12, [R3] ;  /* 0x00000000030c7984 */ /* 0x000ea80000000c00 */
[----:B------:R-:W3:Y:S04]  /*aef0*/  LDS.128 R8, [R156+0x440] ;  /* 0x000440009c087984 */ /* 0x000ee80000000c00 */
[----:B------:R-:W3:Y:S01]  /*af00*/  LDS.128 R4, [R3+0x440] ;  /* 0x0004400003047984 */ /* 0x000ee20000000c00 */
[----:B-----5:R-:W-:-:S04]  /*af10*/  IADD3 R20, P2, R20, UR6, RZ ;  /* 0x0000000614147c10 */ /* 0x020fc8000ff5e0ff */
[----:B------:R-:W-:Y:S01]  /*af20*/  IADD3.X R21, R21, UR7, RZ, P2, !PT ;  /* 0x0000000715157c10 */ /* 0x000fe200097fe4ff */
[--C-:B----4-:R-:W-:Y:S02]  /*af30*/  HADD2.F32 R35, -RZ, R136.reuse.H0_H0 ;  /* 0x20000088ff237230 */ /* 0x110fe40000004100 */
[--C-:B------:R-:W-:Y:S02]  /*af40*/  HADD2.F32 R31, -RZ, R137.reuse.H1_H1 ;  /* 0x30000089ff1f7230 */ /* 0x100fe40000004100 */
[----:B------:R-:W-:Y:S02]  /*af50*/  HADD2.F32 R33, -RZ, R136.H1_H1 ;  /* 0x30000088ff217230 */ /* 0x000fe40000004100 */
[-C--:B------:R-:W-:Y:S01]  /*af60*/  FMUL R35, R35, R160.reuse ;  /* 0x000000a023237220 */ /* 0x080fe20000400000 */
[----:B------:R-:W-:Y:S02]  /*af70*/  HADD2.F32 R29, -RZ, R137.H0_H0 ;  /* 0x20000089ff1d7230 */ /* 0x000fe40000004100 */
[----:B------:R-:W-:Y:S01]  /*af80*/  FMUL R34, R31, R160 ;  /* 0x000000a01f227220 */ /* 0x000fe20000400000 */
[----:B-1----:R-:W-:Y:S01]  /*af90*/  FFMA R28, R16, R2, R35 ;  /* 0x00000002101c7223 */ /* 0x002fe20000000023 */
[----:B------:R-:W-:-:S02]  /*afa0*/  HADD2.F32 R35, -RZ, R138.H0_H0 ;  /* 0x2000008aff237230 */ /* 0x000fc40000004100 */
[----:B------:R-:W-:Y:S01]  /*afb0*/  FMUL R16, R33, R160 ;  /* 0x000000a021107220 */ /* 0x000fe20000400000 */
[----:B------:R-:W-:Y:S01]  /*afc0*/  FFMA R34, R19, R2, R34 ;  /* 0x0000000213227223 */ /* 0x000fe20000000022 */
[----:B------:R-:W-:Y:S02]  /*afd0*/  HADD2.F32 R33, -RZ, R138.H1_H1 ;  /* 0x3000008aff217230 */ /* 0x000fe40000004100 */
[-C--:B------:R-:W-:Y:S01]  /*afe0*/  FMUL R29, R29, R160.reuse ;  /* 0x000000a01d1d7220 */ /* 0x080fe20000400000 */
[----:B------:R-:W-:Y:S01]  /*aff0*/  FMUL R19, R35, R160 ;  /* 0x000000a023137220 */ /* 0x000fe20000400000 */
[----:B------:R-:W-:Y:S02]  /*b000*/  HADD2.F32 R35, -RZ, R139.H1_H1 ;  /* 0x3000008bff237230 */ /* 0x000fe40000004100 */
[----:B------:R-:W-:Y:S01]  /*b010*/  FFMA R31, R17, R2, R16 ;  /* 0x00000002111f7223 */ /* 0x000fe20000000010 */
[----:B------:R-:W-:Y:S01]  /*b020*/  FMUL R32, R33, R160 ;  /* 0x000000a021207220 */ /* 0x000fe20000400000 */
[----:B------:R-:W-:-:S02]  /*b030*/  HADD2.F32 R33, -RZ, R132.H0_H0 ;  /* 0x20000084ff217230 */ /* 0x000fc40000004100 */
[----:B------:R-:W-:Y:S01]  /*b040*/  FFMA R29, R18, R2, R29 ;  /* 0x00000002121d7223 */ /* 0x000fe2000000001d */
[----:B------:R-:W-:Y:S01]  /*b050*/  FMUL R30, R35, R160 ;  /* 0x000000a0231e7220 */ /* 0x000fe20000400000 */
[----:B------:R-:W-:Y:S02]  /*b060*/  HADD2.F32 R35, -RZ, R132.H1_H1 ;  /* 0x30000084ff237230 */ /* 0x000fe40000004100 */
[----:B--2---:R-:W-:Y:S01]  /*b070*/  FFMA R32, R13, R2, R32 ;  /* 0x000000020d207223 */ /* 0x004fe20000000020 */
[----:B------:R-:W-:Y:S01]  /*b080*/  FMUL R33, R33, R160 ;  /* 0x000000a021217220 */ /* 0x000fe20000400000 */
[-C--:B------:R-:W-:Y:S01]  /*b090*/  FFMA R30, R15, R2.reuse, R30 ;  /* 0x000000020f1e7223 */ /* 0x080fe2000000001e */
[--C-:B------:R-:W-:Y:S02]  /*b0a0*/  HADD2.F32 R15, -RZ, R133.reuse.H1_H1 ;  /* 0x30000085ff0f7230 */ /* 0x100fe40000004100 */
[----:B------:R-:W-:Y:S01]  /*b0b0*/  FFMA R19, R12, R2, R19 ;  /* 0x000000020c137223 */ /* 0x000fe20000000013 */
[----:B------:R-:W-:-:S02]  /*b0c0*/  HADD2.F32 R13, -RZ, R133.H0_H0 ;  /* 0x20000085ff0d7230 */ /* 0x000fc40000004100 */
[----:B------:R-:W-:Y:S01]  /*b0d0*/  FMUL R12, R35, R160 ;  /* 0x000000a0230c7220 */ /* 0x000fe20000400000 */
[----:B---3--:R-:W-:Y:S01]  /*b0e0*/  FFMA R18, R8, R2, R33 ;  /* 0x0000000208127223 */ /* 0x008fe20000000021 */
[-C--:B------:R-:W-:Y:S01]  /*b0f0*/  FMUL R8, R15, R160.reuse ;  /* 0x000000a00f087220 */ /* 0x080fe20000400000 */
[----:B------:R-:W-:Y:S02]  /*b100*/  HADD2.F32 R35, -RZ, R135.H1_H1 ;  /* 0x30000087ff237230 */ /* 0x000fe40000004100 */
[----:B------:R-:W-:Y:S01]  /*b110*/  FMUL R13, R13, R160 ;  /* 0x000000a00d0d7220 */ /* 0x000fe20000400000 */
[-C--:B------:R-:W-:Y:S01]  /*b120*/  FFMA R33, R9, R2.reuse, R12 ;  /* 0x0000000209217223 */ /* 0x080fe2000000000c */
[----:B------:R-:W-:Y:S01]  /*b130*/  FFMA R15, R11, R2, R8 ;  /* 0x000000020b0f7223 */ /* 0x000fe20000000008 */
[----:B------:R-:W-:Y:S02]  /*b140*/  HADD2.F32 R17, -RZ, R139.H0_H0 ;  /* 0x2000008bff117230 */ /* 0x000fe40000004100 */
[----:B------:R-:W-:Y:S01]  /*b150*/  FMUL R8, R35, R160 ;  /* 0x000000a023087220 */ /* 0x000fe20000400000 */
[----:B------:R-:W-:Y:S01]  /*b160*/  FFMA R12, R10, R2, R13 ;  /* 0x000000020a0c7223 */ /* 0x000fe2000000000d */
[--C-:B------:R-:W-:Y:S01]  /*b170*/  HADD2.F32 R13, -RZ, R134.reuse.H0_H0 ;  /* 0x20000086ff0d7230 */ /* 0x100fe20000004100 */
[----:B------:R-:W-:Y:S01]  /*b180*/  F2FP.F16.F32.PACK_AB R10, R32, R19 ;  /* 0x00000013200a723e */ /* 0x000fe200000000ff */
[----:B------:R-:W-:-:S02]  /*b190*/  HADD2.F32 R37, -RZ, R134.H1_H1 ;  /* 0x30000086ff257230 */ /* 0x000fc40000004100 */
[----:B------:R-:W-:Y:S01]  /*b1a0*/  FFMA R7, R7, R2, R8 ;  /* 0x0000000207077223 */ /* 0x000fe20000000008 */
[----:B------:R-:W-:Y:S01]  /*b1b0*/  HADD2.F32 R9, -RZ, R135.H0_H0 ;  /* 0x20000087ff097230 */ /* 0x000fe20000004100 */
[----:B------:R-:W-:Y:S01]  /*b1c0*/  F2FP.F16.F32.PACK_AB R8, R31, R28 ;  /* 0x0000001c1f08723e */ /* 0x000fe200000000ff */
[-C--:B------:R-:W-:Y:S01]  /*b1d0*/  FMUL R17, R17, R160.reuse ;  /* 0x000000a011117220 */ /* 0x080fe20000400000 */
[----:B------:R-:W-:Y:S01]  /*b1e0*/  IADD3 R28, R158, 0x18, RZ ;  /* 0x000000189e1c7810 */ /* 0x000fe20007ffe0ff */
[-C--:B------:R-:W-:Y:S01]  /*b1f0*/  FMUL R13, R13, R160.reuse ;  /* 0x000000a00d0d7220 */ /* 0x080fe20000400000 */
[-C--:B------:R-:W-:Y:S01]  /*b200*/  FMUL R16, R37, R160.reuse ;  /* 0x000000a025107220 */ /* 0x080fe20000400000 */
[----:B------:R-:W-:Y:S01]  /*b210*/  FMUL R9, R9, R160 ;  /* 0x000000a009097220 */ /* 0x000fe20000400000 */
[----:B------:R-:W-:Y:S01]  /*b220*/  ISETP.LT.AND P4, PT, R28, R159, P1 ;  /* 0x0000009f1c00720c */ /* 0x000fe20000f81270 */
[-C--:B------:R-:W-:Y:S01]  /*b230*/  FFMA R17, R14, R2.reuse, R17 ;  /* 0x000000020e117223 */ /* 0x080fe20000000011 */
[-C--:B------:R-:W-:Y:S01]  /*b240*/  FFMA R13, R4, R2.reuse, R13 ;  /* 0x00000002040d7223 */ /* 0x080fe2000000000d */
[-C--:B------:R-:W-:Y:S01]  /*b250*/  FFMA R16, R5, R2.reuse, R16 ;  /* 0x0000000205107223 */ /* 0x080fe20000000010 */
[----:B------:R-:W-:Y:S01]  /*b260*/  FFMA R14, R6, R2, R9 ;  /* 0x00000002060e7223 */ /* 0x000fe20000000009 */
[----:B------:R-:W-:-:S02]  /*b270*/  F2FP.F16.F32.PACK_AB R9, R34, R29 ;  /* 0x0000001d2209723e */ /* 0x000fc400000000ff */
[----:B------:R-:W-:Y:S02]  /*b280*/  F2FP.F16.F32.PACK_AB R11, R30, R17 ;  /* 0x000000111e0b723e */ /* 0x000fe400000000ff */
[----:B------:R-:W-:Y:S02]  /*b290*/  F2FP.F16.F32.PACK_AB R4, R33, R18 ;  /* 0x000000122104723e */ /* 0x000fe400000000ff */
[----:B------:R-:W-:Y:S01]  /*b2a0*/  F2FP.F16.F32.PACK_AB R5, R15, R12 ;  /* 0x0000000c0f05723e */ /* 0x000fe200000000ff */
[----:B------:R1:W-:Y:S01]  /*b2b0*/  @P6 STG.E.128 desc[UR18][R26.64], R8 ;  /* 0x000000081a006986 */ /* 0x0003e2000c101d12 */
[----:B------:R-:W-:Y:S02]  /*b2c0*/  F2FP.F16.F32.PACK_AB R6, R16, R13 ;  /* 0x0000000d1006723e */ /* 0x000fe400000000ff */
[----:B------:R-:W-:Y:S02]  /*b2d0*/  F2FP.F16.F32.PACK_AB R7, R7, R14 ;  /* 0x0000000e0707723e */ /* 0x000fe400000000ff */
[----:B------:R-:W-:-:S03]  /*b2e0*/  IADD3 R30, R158, 0x1a, RZ ;  /* 0x0000001a9e1e7810 */ /* 0x000fc60007ffe0ff */
[----:B------:R2:W-:Y:S04]  /*b2f0*/  @P5 STG.E.128 desc[UR18][R22.64], R4 ;  /* 0x0000000416005986 */ /* 0x0005e8000c101d12 */
[----:B------:R3:W4:Y:S01]  /*b300*/  @P4 LDG.E.LTC128B.128 R136, desc[UR18][R24.64] ;  /* 0x0000001218884981 */ /* 0x000722000c1e1d20 */
[----:B------:R-:W-:-:S13]  /*b310*/  ISETP.LT.AND P3, PT, R30, R159, P1 ;  /* 0x0000009f1e00720c */ /* 0x000fda0000f61270 */
[----:B------:R5:W4:Y:S01]  /*b320*/  @P3 LDG.E.LTC128B.128 R132, desc[UR18][R20.64] ;  /* 0x0000001214843981 */ /* 0x000b22000c1e1d20 */
[-C--:B------:R-:W-:Y:S02]  /*b330*/  ISETP.LT.AND P5, PT, R30, R159.reuse, P0 ;  /* 0x0000009f1e00720c */ /* 0x080fe400007a1270 */
[----:B------:R-:W-:Y:S01]  /*b340*/  ISETP.LT.AND P6, PT, R28, R159, P0 ;  /* 0x0000009f1c00720c */ /* 0x000fe200007c1270 */
[----:B------:R-:W-:Y:S01]  /*b350*/  BAR.SYNC.DEFER_BLOCKING 0x0 ;  /* 0x0000000000007b1d */ /* 0x000fe20000010000 */
        /* <DEDUP_REMOVED lines=22> */
[----:B------:R-:W-:Y:S02]  /*b4c0*/  HADD2.F32 R33, -RZ, R136.H1_H1 ;  /* 0x30000088ff217230 */ /* 0x000fe40000004100 */
[--C-:B------:R-:W-:Y:S02]  /*b4d0*/  HADD2.F32 R31, -RZ, R137.reuse.H0_H0 ;  /* 0x20000089ff1f7230 */ /* 0x100fe40000004100 */
[-C--:B------:R-:W-:Y:S01]  /*b4e0*/  FMUL R35, R35, R160.reuse ;  /* 0x000000a023237220 */ /* 0x080fe20000400000 */
[----:B------:R-:W-:Y:S02]  /*b4f0*/  HADD2.F32 R29, -RZ, R137.H1_H1 ;  /* 0x30000089ff1d7230 */ /* 0x000fe40000004100 */
[----:B------:R-:W-:Y:S01]  /*b500*/  FMUL R30, R33, R160 ;  /* 0x000000a0211e7220 */ /* 0x000fe20000400000 */
[----:B------:R-:W-:-:S02]  /*b510*/  HADD2.F32 R33, -RZ, R138.H1_H1 ;  /* 0x3000008aff217230 */ /* 0x000fc40000004100 */
[----:B-1----:R-:W-:Y:S01]  /*b520*/  FFMA R16, R16, R2, R35 ;  /* 0x0000000210107223 */ /* 0x002fe20000000023 */
[-C--:B------:R-:W-:Y:S01]  /*b530*/  FMUL R31, R31, R160.reuse ;  /* 0x000000a01f1f7220 */ /* 0x080fe20000400000 */
[----:B------:R-:W-:Y:S02]  /*b540*/  HADD2.F32 R35, -RZ, R138.H0_H0 ;  /* 0x2000008aff237230 */ /* 0x000fe40000004100 */
[----:B------:R-:W-:Y:S01]  /*b550*/  FMUL R28, R29, R160 ;  /* 0x000000a01d1c7220 */ /* 0x000fe20000400000 */
[----:B------:R-:W-:Y:S01]  /*b560*/  FFMA R29, R17, R2, R30 ;  /* 0x00000002111d7223 */ /* 0x000fe2000000001e */
[----:B------:R-:W-:Y:S01]  /*b570*/  FMUL R30, R33, R160 ;  /* 0x000000a0211e7220 */ /* 0x000fe20000400000 */
[-C--:B------:R-:W-:Y:S01]  /*b580*/  FFMA R18, R18, R2.reuse, R31 ;  /* 0x0000000212127223 */ /* 0x080fe2000000001f */
[----:B------:R-:W-:Y:S01]  /*b590*/  FFMA R31, R19, R2, R28 ;  /* 0x00000002131f7223 */ /* 0x000fe2000000001c */
[----:B------:R-:W-:Y:S01]  /*b5a0*/  FMUL R17, R35, R160 ;  /* 0x000000a023117220 */ /* 0x000fe20000400000 */
[----:B------:R-:W-:-:S02]  /*b5b0*/  HADD2.F32 R19, -RZ, R139.H1_H1 ;  /* 0x3000008bff137230 */ /* 0x000fc40000004100 */
[-C--:B--2---:R-:W-:Y:S01]  /*b5c0*/  FFMA R35, R13, R2.reuse, R30 ;  /* 0x000000020d237223 */ /* 0x084fe2000000001e */
[----:B------:R-:W-:Y:S02]  /*b5d0*/  HADD2.F32 R13, -RZ, R132.H1_H1 ;  /* 0x30000084ff0d7230 */ /* 0x000fe40000004100 */
[----:B------:R-:W-:Y:S01]  /*b5e0*/  FFMA R28, R12, R2, R17 ;  /* 0x000000020c1c7223 */ /* 0x000fe20000000011 */
[----:B------:R-:W-:Y:S02]  /*b5f0*/  HADD2.F32 R33, -RZ, R139.H0_H0 ;  /* 0x2000008bff217230 */ /* 0x000fe40000004100 */
[-C--:B------:R-:W-:Y:S01]  /*b600*/  FMUL R34, R19, R160.reuse ;  /* 0x000000a013227220 */ /* 0x080fe20000400000 */
[--C-:B------:R-:W-:Y:S02]  /*b610*/  HADD2.F32 R19, -RZ, R133.reuse.H0_H0 ;  /* 0x20000085ff137230 */ /* 0x100fe40000004100 */
[----:B------:R-:W-:Y:S01]  /*b620*/  FMUL R30, R13, R160 ;  /* 0x000000a00d1e7220 */ /* 0x000fe20000400000 */
[----:B------:R-:W-:-:S02]  /*b630*/  HADD2.F32 R13, -RZ, R133.H1_H1 ;  /* 0x30000085ff0d7230 */ /* 0x000fc40000004100 */
[----:B------:R-:W-:Y:S01]  /*b640*/  FFMA R34, R15, R2, R34 ;  /* 0x000000020f227223 */ /* 0x000fe20000000022 */
[----:B------:R-:W-:Y:S02]  /*b650*/  HADD2.F32 R17, -RZ, R132.H0_H0 ;  /* 0x20000084ff117230 */ /* 0x000fe40000004100 */
[----:B------:R-:W-:Y:S01]  /*b660*/  FMUL R19, R19, R160 ;  /* 0x000000a013137220 */ /* 0x000fe20000400000 */
[----:B---3--:R-:W-:Y:S01]  /*b670*/  FFMA R30, R9, R2, R30 ;  /* 0x00000002091e7223 */ /* 0x008fe2000000001e */
[-C--:B------:R-:W-:Y:S01]  /*b680*/  FMUL R32, R13, R160.reuse ;  /* 0x000000a00d207220 */ /* 0x080fe20000400000 */
[-C--:B------:R-:W-:Y:S01]  /*b690*/  FMUL R33, R33, R160.reuse ;  /* 0x000000a021217220 */ /* 0x080fe20000400000 */
[----:B------:R-:W-:Y:S01]  /*b6a0*/  FMUL R17, R17, R160 ;  /* 0x000000a011117220 */ /* 0x000fe20000400000 */
[--C-:B------:R-:W-:Y:S02]  /*b6b0*/  HADD2.F32 R9, -RZ, R134.reuse.H0_H0 ;  /* 0x20000086ff097230 */ /* 0x100fe40000004100 */
[----:B------:R-:W-:Y:S01]  /*b6c0*/  FFMA R19, R10, R2, R19 ;  /* 0x000000020a137223 */ /* 0x000fe20000000013 */
[----:B------:R-:W-:Y:S01]  /*b6d0*/  HADD2.F32 R37, -RZ, R134.H1_H1 ;  /* 0x30000086ff257230 */ /* 0x000fe20000004100 */
[----:B------:R-:W-:Y:S01]  /*b6e0*/  F2FP.F16.F32.PACK_AB R10, R35, R28 ;  /* 0x0000001c230a723e */ /* 0x000fe200000000ff */
[--C-:B------:R-:W-:Y:S01]  /*b6f0*/  HADD2.F32 R13, -RZ, R135.reuse.H0_H0 ;  /* 0x20000087ff0d7230 */ /* 0x100fe20000004100 */
[----:B------:R-:W-:Y:S01]  /*b700*/  IADD3 R28, R158, 0x20, RZ ;  /* 0x000000209e1c7810 */ /* 0x000fe20007ffe0ff */
[----:B------:R-:W-:-:S02]  /*b710*/  HADD2.F32 R15, -RZ, R135.H1_H1 ;  /* 0x30000087ff0f7230 */ /* 0x000fc40000004100 */
[-C--:B------:R-:W-:Y:S01]  /*b720*/  FFMA R33, R14, R2.reuse, R33 ;  /* 0x000000020e217223 */ /* 0x080fe20000000021 */
[----:B------:R-:W-:Y:S01]  /*b730*/  FFMA R17, R8, R2, R17 ;  /* 0x0000000208117223 */ /* 0x000fe20000000011 */
[-C--:B------:R-:W-:Y:S01]  /*b740*/  FMUL R9, R9, R160.reuse ;  /* 0x000000a009097220 */ /* 0x080fe20000400000 */
[-C--:B------:R-:W-:Y:S01]  /*b750*/  FMUL R8, R37, R160.reuse ;  /* 0x000000a025087220 */ /* 0x080fe20000400000 */
[-C--:B------:R-:W-:Y:S01]  /*b760*/  FMUL R13, R13, R160.reuse ;  /* 0x000000a00d0d7220 */ /* 0x080fe20000400000 */
[----:B------:R-:W-:Y:S01]  /*b770*/  FMUL R14, R15, R160 ;  /* 0x000000a00f0e7220 */ /* 0x000fe20000400000 */
[----:B------:R-:W-:Y:S01]  /*b780*/  ISETP.LT.AND P4, PT, R28, R159, P1 ;  /* 0x0000009f1c00720c */ /* 0x000fe20000f81270 */
[-C--:B------:R-:W-:Y:S01]  /*b790*/  FFMA R32, R11, R2.reuse, R32 ;  /* 0x000000020b207223 */ /* 0x080fe20000000020 */
[-C--:B------:R-:W-:Y:S01]  /*b7a0*/  FFMA R12, R4, R2.reuse, R9 ;  /* 0x00000002040c7223 */ /* 0x080fe20000000009 */
[-C--:B------:R-:W-:Y:S01]  /*b7b0*/  FFMA R15, R5, R2.reuse, R8 ;  /* 0x00000002050f7223 */ /* 0x080fe20000000008 */
[-C--:B------:R-:W-:Y:S01]  /*b7c0*/  FFMA R13, R6, R2.reuse, R13 ;  /* 0x00000002060d7223 */ /* 0x080fe2000000000d */
[----:B------:R-:W-:Y:S01]  /*b7d0*/  FFMA R14, R7, R2, R14 ;  /* 0x00000002070e7223 */ /* 0x000fe2000000000e */
[----:B------:R-:W-:-:S02]  /*b7e0*/  F2FP.F16.F32.PACK_AB R8, R29, R16 ;  /* 0x000000101d08723e */ /* 0x000fc400000000ff */
[----:B------:R-:W-:Y:S02]  /*b7f0*/  F2FP.F16.F32.PACK_AB R9, R31, R18 ;  /* 0x000000121f09723e */ /* 0x000fe400000000ff */
[----:B------:R-:W-:Y:S02]  /*b800*/  F2FP.F16.F32.PACK_AB R11, R34, R33 ;  /* 0x00000021220b723e */ /* 0x000fe400000000ff */
[----:B------:R-:W-:Y:S02]  /*b810*/  F2FP.F16.F32.PACK_AB R4, R30, R17 ;  /* 0x000000111e04723e */ /* 0x000fe400000000ff */
[----:B------:R-:W-:Y:S01]  /*b820*/  F2FP.F16.F32.PACK_AB R5, R32, R19 ;  /* 0x000000132005723e */ /* 0x000fe200000000ff */
[----:B------:R1:W-:Y:S01]  /*b830*/  @P6 STG.E.128 desc[UR18][R26.64], R8 ;  /* 0x000000081a006986 */ /* 0x0003e2000c101d12 */
[----:B------:R-:W-:Y:S02]  /*b840*/  F2FP.F16.F32.PACK_AB R6, R15, R12 ;  /* 0x0000000c0f06723e */ /* 0x000fe400000000ff */
[----:B------:R-:W-:-:S05]  /*b850*/  F2FP.F16.F32.PACK_AB R7, R14, R13 ;  /* 0x0000000d0e07723e */ /* 0x000fca00000000ff */
[----:B------:R2:W-:Y:S04]  /*b860*/  @P5 STG.E.128 desc[UR18][R22.64], R4 ;  /* 0x0000000416005986 */ /* 0x0005e8000c101d12 */
[----:B------:R3:W4:Y:S01]  /*b870*/  @P4 LDG.E.LTC128B.128 R136, desc[UR18][R24.64] ;  /* 0x0000001218884981 */ /* 0x000722000c1e1d20 */
[----:B------:R-:W-:-:S04]  /*b880*/  IADD3 R30, R158, 0x22, RZ ;  /* 0x000000229e1e7810 */ /* 0x000fc80007ffe0ff */
[----:B------:R-:W-:-:S13]  /*b890*/  ISETP.LT.AND P3, PT, R30, R159, P1 ;  /* 0x0000009f1e00720c */ /* 0x000fda0000f61270 */
[----:B------:R5:W4:Y:S01]  /*b8a0*/  @P3 LDG.E.LTC128B.128 R132, desc[UR18][R20.64] ;  /* 0x0000001214843981 */ /* 0x000b22000c1e1d20 */
[-C--:B------:R-:W-:Y:S02]  /*b8b0*/  ISETP.LT.AND P6, PT, R28, R159.reuse, P0 ;  /* 0x0000009f1c00720c */ /* 0x080fe400007c1270 */
[----:B------:R-:W-:Y:S01]  /*b8c0*/  ISETP.LT.AND P5, PT, R30, R159, P0 ;  /* 0x0000009f1e00720c */ /* 0x000fe200007a1270 */
[----:B------:R-:W-:Y:S01]  /*b8d0*/  BAR.SYNC.DEFER_BLOCKING 0x0 ;  /* 0x0000000000007b1d */ /* 0x000fe20000010000 */
[----:B-1----:R-:W-:-:S04]  /*b8e0*/  IADD3 R26, P2, R26, UR4, RZ ;  /* 0x000000041a1a7c10 */ /* 0x002fc8000ff5e0ff */
[----:B------:R-:W-:Y:S02]  /*b8f0*/  IADD3.X R27, R27, UR5, RZ, P2, !PT ;  /* 0x000000051b1b7c10 */ /* 0x000fe400097fe4ff */
[----:B--2---:R-:W-:Y:S02]  /*b900*/  IADD3 R22, P3, R22, UR4, RZ ;  /* 0x0000000416167c10 */ /* 0x004fe4000ff7e0ff */
[----:B---3--:R-:W-:Y:S02]  /*b910*/  IADD3 R24, P2, R24, UR6, RZ ;  /* 0x0000000618187c10 */ /* 0x008fe4000ff5e0ff */
        /* <DEDUP_REMOVED lines=161> */
[----:B------:R-:W-:Y:S01]  /*c330*/  @P6 STG.E.128 desc[UR18][R26.64], R8 ;  /* 0x000000081a006986 */ /* 0x000fe2000c101d12 */
[----:B------:R-:W-:Y:S02]  /*c340*/  F2FP.F16.F32.PACK_AB R6, R15, R12 ;  /* 0x0000000c0f06723e */ /* 0x000fe400000000ff */
[----:B------:R-:W-:-:S05]  /*c350*/  F2FP.F16.F32.PACK_AB R7, R14, R13 ;  /* 0x0000000d0e07723e */ /* 0x000fca00000000ff */
[----:B------:R-:W-:Y:S04]  /*c360*/  @P5 STG.E.128 desc[UR18][R22.64], R4 ;  /* 0x0000000416005986 */ /* 0x000fe8000c101d12 */
[----:B------:R-:W2:Y:S01]  /*c370*/  @P4 LDG.E.LTC128B.128 R136, desc[UR18][R24.64] ;  /* 0x0000001218884981 */ /* 0x000ea2000c1e1d20 */
[----:B------:R-:W-:-:S04]  /*c380*/  IADD3 R30, R158, 0x32, RZ ;  /* 0x000000329e1e7810 */ /* 0x000fc80007ffe0ff */
[----:B------:R-:W-:-:S13]  /*c390*/  ISETP.LT.AND P3, PT, R30, R159, P1 ;  /* 0x0000009f1e00720c */ /* 0x000fda0000f61270 */
[----:B------:R-:W3:Y:S01]  /*c3a0*/  @P3 LDG.E.LTC128B.128 R132, desc[UR18][R20.64] ;  /* 0x0000001214843981 */ /* 0x000ee2000c1e1d20 */
[----:B------:R-:W-:Y:S01]  /*c3b0*/  BAR.SYNC.DEFER_BLOCKING 0x0 ;  /* 0x0000000000007b1d */ /* 0x000fe20000010000 */
[-C--:B------:R-:W-:Y:S02]  /*c3c0*/  ISETP.LT.AND P5, PT, R30, R159.reuse, P0 ;  /* 0x0000009f1e00720c */ /* 0x080fe400007a1270 */
[----:B------:R-:W-:-:S03]  /*c3d0*/  ISETP.LT.AND P6, PT, R28, R159, P0 ;  /* 0x0000009f1c00720c */ /* 0x000fc600007c1270 */
        /* <DEDUP_REMOVED lines=10> */
[----:B------:R-:W4:Y:S04]  /*c480*/  LDS.128 R12, [R3] ;  /* 0x00000000030c7984 */ /* 0x000f280000000c00 */
[----:B------:R-:W5:Y:S04]  /*c490*/  LDS.128 R8, [R156+0x440] ;  /* 0x000440009c087984 */ /* 0x000f680000000c00 */
[----:B------:R-:W5:Y:S01]  /*c4a0*/  LDS.128 R4, [R3+0x440] ;  /* 0x0004400003047984 */ /* 0x000f620000000c00 */
[----:B--2---:R-:W-:-:S02]  /*c4b0*/  HADD2.F32 R29, -RZ, R136.H0_H0 ;  /* 0x20000088ff1d7230 */ /* 0x004fc40000004100 */
[----:B------:R-:W-:Y:S02]  /*c4c0*/  HADD2.F32 R35, -RZ, R136.H1_H1 ;  /* 0x30000088ff237230 */ /* 0x000fe40000004100 */
[--C-:B------:R-:W-:Y:S02]  /*c4d0*/  HADD2.F32 R31, -RZ, R137.reuse.H0_H0 ;  /* 0x20000089ff1f7230 */ /* 0x100fe40000004100 */
[-C--:B------:R-:W-:Y:S01]  /*c4e0*/  FMUL R29, R29, R160.reuse ;  /* 0x000000a01d1d7220 */ /* 0x080fe20000400000 */
[----:B------:R-:W-:Y:S02]  /*c4f0*/  HADD2.F32 R33, -RZ, R137.H1_H1 ;  /* 0x30000089ff217230 */ /* 0x000fe40000004100 */
[----:B------:R-:W-:Y:S01]  /*c500*/  FMUL R30, R35, R160 ;  /* 0x000000a0231e7220 */ /* 0x000fe20000400000 */
[--C-:B------:R-:W-:Y:S02]  /*c510*/  HADD2.F32 R35, -RZ, R138.reuse.H1_H1 ;  /* 0x3000008aff237230 */ /* 0x100fe40000004100 */
[----:B-1----:R-:W-:Y:S01]  /*c520*/  FFMA R16, R16, R2, R29 ;  /* 0x0000000210107223 */ /* 0x002fe2000000001d */
[----:B------:R-:W-:-:S02]  /*c530*/  HADD2.F32 R29, -RZ, R138.H0_H0 ;  /* 0x2000008aff1d7230 */ /* 0x000fc40000004100 */
[-C--:B------:R-:W-:Y:S01]  /*c540*/  FMUL R31, R31, R160.reuse ;  /* 0x000000a01f1f7220 */ /* 0x080fe20000400000 */
[-C--:B------:R-:W-:Y:S01]  /*c550*/  FMUL R28, R33, R160.reuse ;  /* 0x000000a0211c7220 */ /* 0x080fe20000400000 */
[-C--:B------:R-:W-:Y:S01]  /*c560*/  FMUL R36, R35, R160.reuse ;  /* 0x000000a023247220 */ /* 0x080fe20000400000 */
[--C-:B------:R-:W-:Y:S02]  /*c570*/  HADD2.F32 R35, -RZ, R139.reuse.H1_H1 ;  /* 0x3000008bff237230 */ /* 0x100fe40000004100 */
[----:B------:R-:W-:Y:S01]  /*c580*/  FMUL R29, R29, R160 ;  /* 0x000000a01d1d7220 */ /* 0x000fe20000400000 */
[-C--:B------:R-:W-:Y:S01]  /*c590*/  FFMA R18, R18, R2.reuse, R31 ;  /* 0x0000000212127223 */ /* 0x080fe2000000001f */
[-C--:B------:R-:W-:Y:S01]  /*c5a0*/  FFMA R31, R19, R2.reuse, R28 ;  /* 0x00000002131f7223 */ /* 0x080fe2000000001c */
[----:B------:R-:W-:Y:S02]  /*c5b0*/  HADD2.F32 R19, -RZ, R139.H0_H0 ;  /* 0x2000008bff137230 */ /* 0x000fe40000004100 */
[----:B----4-:R-:W-:Y:S01]  /*c5c0*/  FFMA R29, R12, R2, R29 ;  /* 0x000000020c1d7223 */ /* 0x010fe2000000001d */
[----:B------:R-:W-:Y:S01]  /*c5d0*/  FMUL R12, R35, R160 ;  /* 0x000000a0230c7220 */ /* 0x000fe20000400000 */
[----:B---3--:R-:W-:-:S02]  /*c5e0*/  HADD2.F32 R35, -RZ, R132.H1_H1 ;  /* 0x30000084ff237230 */ /* 0x008fc40000004100 */
[----:B------:R-:W-:Y:S01]  /*c5f0*/  FFMA R33, R17, R2, R30 ;  /* 0x0000000211217223 */ /* 0x000fe2000000001e */
[----:B------:R-:W-:Y:S02]  /*c600*/  HADD2.F32 R17, -RZ, R132.H0_H0 ;  /* 0x20000084ff117230 */ /* 0x000fe40000004100 */
[----:B------:R-:W-:Y:S01]  /*c610*/  FMUL R19, R19, R160 ;  /* 0x000000a013137220 */ /* 0x000fe20000400000 */
[----:B------:R-:W-:Y:S01]  /*c620*/  FFMA R36, R13, R2, R36 ;  /* 0x000000020d247223 */ /* 0x000fe20000000024 */
[-C--:B------:R-:W-:Y:S01]  /*c630*/  FMUL R34, R35, R160.reuse ;  /* 0x000000a023227220 */ /* 0x080fe20000400000 */
[----:B------:R-:W-:Y:S02]  /*c640*/  HADD2.F32 R35, -RZ, R133.H1_H1 ;  /* 0x30000085ff237230 */ /* 0x000fe40000004100 */
[----:B------:R-:W-:Y:S01]  /*c650*/  FMUL R17, R17, R160 ;  /* 0x000000a011117220 */ /* 0x000fe20000400000 */
[-C--:B------:R-:W-:Y:S01]  /*c660*/  FFMA R14, R14, R2.reuse, R19 ;  /* 0x000000020e0e7223 */ /* 0x080fe20000000013 */
[-C--:B------:R-:W-:Y:S01]  /*c670*/  FFMA R19, R15, R2.reuse, R12 ;  /* 0x000000020f137223 */ /* 0x080fe2000000000c */
[----:B-----5:R-:W-:Y:S01]  /*c680*/  FFMA R34, R9, R2, R34 ;  /* 0x0000000209227223 */ /* 0x020fe20000000022 */
[----:B------:R-:W-:Y:S01]  /*c690*/  FMUL R28, R35, R160 ;  /* 0x000000a0231c7220 */ /* 0x000fe20000400000 */
[----:B------:R-:W-:-:S02]  /*c6a0*/  HADD2.F32 R35, -RZ, R135.H1_H1 ;  /* 0x30000087ff237230 */ /* 0x000fc40000004100 */
[----:B------:R-:W-:Y:S01]  /*c6b0*/  FFMA R17, R8, R2, R17 ;  /* 0x0000000208117223 */ /* 0x000fe20000000011 */
[--C-:B------:R-:W-:Y:S01]  /*c6c0*/  HADD2.F32 R15, -RZ, R134.reuse.H0_H0 ;  /* 0x20000086ff0f7230 */ /* 0x100fe20000004100 */
[----:B------:R-:W-:Y:S01]  /*c6d0*/  IADD3 R12, R158, 0x38, RZ ;  /* 0x000000389e0c7810 */ /* 0x000fe20007ffe0ff */
[----:B------:R-:W-:Y:S02]  /*c6e0*/  HADD2.F32 R9, -RZ, R135.H0_H0 ;  /* 0x20000087ff097230 */ /* 0x000fe40000004100 */
[-C--:B------:R-:W-:Y:S01]  /*c6f0*/  FMUL R8, R35, R160.reuse ;  /* 0x000000a023087220 */ /* 0x080fe20000400000 */
[----:B------:R-:W-:Y:S02]  /*c700*/  HADD2.F32 R13, -RZ, R133.H0_H0 ;  /* 0x20000085ff0d7230 */ /* 0x000fe40000004100 */
[-C--:B------:R-:W-:Y:S01]  /*c710*/  FMUL R15, R15, R160.reuse ;  /* 0x000000a00f0f7220 */ /* 0x080fe20000400000 */
[----:B------:R-:W-:Y:S02]  /*c720*/  HADD2.F32 R37, -RZ, R134.H1_H1 ;  /* 0x30000086ff257230 */ /* 0x000fe40000004100 */
[----:B------:R-:W-:Y:S01]  /*c730*/  FMUL R9, R9, R160 ;  /* 0x000000a009097220 */ /* 0x000fe20000400000 */
[----:B------:R-:W-:Y:S01]  /*c740*/  FFMA R7, R7, R2, R8 ;  /* 0x0000000207077223 */ /* 0x000fe20000000008 */
[----:B------:R-:W-:Y:S01]  /*c750*/  FMUL R13, R13, R160 ;  /* 0x000000a00d0d7220 */ /* 0x000fe20000400000 */
[----:B------:R-:W-:Y:S01]  /*c760*/  F2FP.F16.F32.PACK_AB R8, R33, R16 ;  /* 0x000000102108723e */ /* 0x000fe200000000ff */
[----:B------:R-:W-:Y:S01]  /*c770*/  FMUL R32, R37, R160 ;  /* 0x000000a025207220 */ /* 0x000fe20000400000 */
[----:B------:R-:W-:Y:S01]  /*c780*/  IADD3 R16, P2, R26, UR4, RZ ;  /* 0x000000041a107c10 */ /* 0x000fe2000ff5e0ff */
[-C--:B------:R-:W-:Y:S01]  /*c790*/  FFMA R15, R4, R2.reuse, R15 ;  /* 0x00000002040f7223 */ /* 0x080fe2000000000f */
        /* <DEDUP_REMOVED lines=8> */
[----:B------:R-:W-:Y:S02]  /*c820*/  IADD3.X R17, R27, UR5, RZ, P2, !PT ;  /* 0x000000051b117c10 */ /* 0x000fe400097fe4ff */
[----:B------:R-:W-:Y:S02]  /*c830*/  IADD3 R18, P3, R22, UR4, RZ ;  /* 0x0000000416127c10 */ /* 0x000fe4000ff7e0ff */
[----:B------:R-:W-:Y:S02]  /*c840*/  IADD3 R14, P2, R24, UR6, RZ ;  /* 0x00000006180e7c10 */ /* 0x000fe4000ff5e0ff */
[----:B------:R-:W-:-:S02]  /*c850*/  F2FP.F16.F32.PACK_AB R10, R36, R29 ;  /* 0x0000001d240a723e */ /* 0x000fc400000000ff */
[----:B------:R-:W-:Y:S02]  /*c860*/  F2FP.F16.F32.PACK_AB R5, R28, R13 ;  /* 0x0000000d1c05723e */ /* 0x000fe400000000ff */
[----:B------:R-:W-:Y:S01]  /*c870*/  F2FP.F16.F32.PACK_AB R6, R32, R15 ;  /* 0x0000000f2006723e */ /* 0x000fe200000000ff */
[----:B------:R-:W-:Y:S01]  /*c880*/  @P6 STG.E.128 desc[UR18][R16.64], R8 ;  /* 0x0000000810006986 */ /* 0x000fe2000c101d12 */
[----:B------:R-:W-:Y:S02]  /*c890*/  IADD3.X R19, R23, UR5, RZ, P3, !PT ;  /* 0x0000000517137c10 */ /* 0x000fe40009ffe4ff */
[----:B------:R-:W-:Y:S02]  /*c8a0*/  F2FP.F16.F32.PACK_AB R7, R7, R30 ;  /* 0x0000001e0707723e */ /* 0x000fe400000000ff */
[----:B------:R-:W-:-:S03]  /*c8b0*/  IADD3.X R15, R25, UR7, RZ, P2, !PT ;  /* 0x00000007190f7c10 */ /* 0x000fc600097fe4ff */
[----:B------:R-:W-:Y:S04]  /*c8c0*/  @P5 STG.E.128 desc[UR18][R18.64], R4 ;  /* 0x0000000412005986 */ /* 0x000fe8000c101d12 */
[----:B------:R-:W2:Y:S01]  /*c8d0*/  @P4 LDG.E.LTC128B.128 R136, desc[UR18][R14.64] ;  /* 0x000000120e884981 */ /* 0x000ea2000c1e1d20 */
[----:B------:R-:W-:-:S04]  /*c8e0*/  IADD3 R158, R158, 0x3a, RZ ;  /* 0x0000003a9e9e7810 */ /* 0x000fc80007ffe0ff */
[----:B------:R-:W-:Y:S02]  /*c8f0*/  ISETP.LT.AND P2, PT, R158, R159, P1 ;  /* 0x0000009f9e00720c */ /* 0x000fe40000f41270 */
[----:B------:R-:W-:-:S04]  /*c900*/  IADD3 R20, P1, R20, UR6, RZ ;  /* 0x0000000614147c10 */ /* 0x000fc8000ff3e0ff */
[----:B------:R-:W-:-:S07]  /*c910*/  IADD3.X R21, R21, UR7, RZ, P1, !PT ;  /* 0x0000000715157c10 */ /* 0x000fce0008ffe4ff */
[----:B------:R1:W3:Y:S01]  /*c920*/  @P2 LDG.E.LTC128B.128 R132, desc[UR18][R20.64] ;  /* 0x0000001214842981 */ /* 0x0002e2000c1e1d20 */
[-C--:B------:R-:W-:Y:S01]  /*c930*/  ISETP.LT.AND P1, PT, R12, R159.reuse, P0 ;  /* 0x0000009f0c00720c */ /* 0x080fe20000721270 */
[----:B------:R-:W-:Y:S01]  /*c940*/  BAR.SYNC.DEFER_BLOCKING 0x0 ;  /* 0x0000000000007b1d */ /* 0x000fe20000010000 */
[----:B------:R-:W-:-:S05]  /*c950*/  ISETP.LT.AND P2, PT, R158, R159, P0 ;  /* 0x0000009f9e00720c */ /* 0x000fca0000741270 */
[----:B------:R-:W-:Y:S04]  /*c960*/  STS.64 [R157], R130 ;  /* 0x000000829d007388 */ /* 0x000fe80000000a00 */
[----:B------:R-:W-:Y:S04]  /*c970*/  STS.64 [R157+0x20], R126 ;  /* 0x0000207e9d007388 */ /* 0x000fe80000000a00 */
[----:B------:R-:W-:Y:S04]  /*c980*/  STS.64 [R157+0x40], R122 ;  /* 0x0000407a9d007388 */ /* 0x000fe80000000a00 */
[----:B------:R-:W-:Y:S04]  /*c990*/  STS.64 [R157+0x60], R118 ;  /* 0x000060769d007388 */ /* 0x000fe80000000a00 */
[----:B------:R-:W-:Y:S04]  /*c9a0*/  STS.64 [R0+0x80], R114 ;  /* 0x0000807200007388 */ /* 0x000fe80000000a00 */
[----:B------:R-:W-:Y:S04]  /*c9b0*/  STS.64 [R0+0xa0], R110 ;  /* 0x0000a06e00007388 */ /* 0x000fe80000000a00 */
[----:B------:R-:W-:Y:S04]  /*c9c0*/  STS.64 [R0+0xc0], R106 ;  /* 0x0000c06a00007388 */ /* 0x000fe80000000a00 */
[----:B------:R4:W-:Y:S01]  /*c9d0*/  STS.64 [R0+0xe0], R102 ;  /* 0x0000e06600007388 */ /* 0x0009e20000000a00 */
[----:B------:R-:W-:Y:S06]  /*c9e0*/  BAR.SYNC.DEFER_BLOCKING 0x0 ;  /* 0x0000000000007b1d */ /* 0x000fec0000010000 */
[----:B------:R-:W5:Y:S04]  /*c9f0*/  LDS.128 R8, [R156] ;  /* 0x000000009c087984 */ /* 0x000f680000000c00 */
[----:B------:R-:W5:Y:S04]  /*ca00*/  LDS.128 R4, [R3] ;  /* 0x0000000003047984 */ /* 0x000f680000000c00 */
[----:B------:R-:W3:Y:S01]  /*ca10*/  LDS.128 R156, [R156+0x440] ;  /* 0x000440009c9c7984 */ /* 0x000ee20000000c00 */
[----:B--2---:R-:W-:-:S02]  /*ca20*/  HADD2.F32 R27, -RZ, R136.H0_H0 ;  /* 0x20000088ff1b7230 */ /* 0x004fc40000004100 */
[----:B------:R-:W-:Y:S02]  /*ca30*/  HADD2.F32 R15, -RZ, R136.H1_H1 ;  /* 0x30000088ff0f7230 */ /* 0x000fe40000004100 */
[--C-:B------:R-:W-:Y:S02]  /*ca40*/  HADD2.F32 R13, -RZ, R137.reuse.H0_H0 ;  /* 0x20000089ff0d7230 */ /* 0x100fe40000004100 */
[-C--:B------:R-:W-:Y:S01]  /*ca50*/  FMUL R27, R27, R160.reuse ;  /* 0x000000a01b1b7220 */ /* 0x080fe20000400000 */
[----:B------:R-:W-:Y:S02]  /*ca60*/  HADD2.F32 R137, -RZ, R137.H1_H1 ;  /* 0x30000089ff897230 */ /* 0x000fe40000004100 */
[----:B----4-:R-:W-:Y:S01]  /*ca70*/  FMUL R0, R15, R160 ;  /* 0x000000a00f007220 */ /* 0x010fe20000400000 */
[--C-:B-1----:R-:W-:Y:S02]  /*ca80*/  HADD2.F32 R21, -RZ, R138.reuse.H0_H0 ;  /* 0x2000008aff157230 */ /* 0x102fe40000004100 */
[----:B-----5:R-:W-:Y:S01]  /*ca90*/  FFMA R8, R8, R2, R27 ;  /* 0x0000000208087223 */ /* 0x020fe2000000001b */
[----:B------:R-:W-:Y:S01]  /*caa0*/  FMUL R27, R13, R160 ;  /* 0x000000a00d1b7220 */ /* 0x000fe20000400000 */
[----:B------:R-:W-:Y:S01]  /*cab0*/  HADD2.F32 R25, -RZ, R138.H1_H1 ;  /* 0x3000008aff197230 */ /* 0x000fe20000004100 */
[----:B------:R1:W2:Y:S01]  /*cac0*/  LDS.128 R12, [R3+0x440] ;  /* 0x00044000030c7984 */ /* 0x0002a20000000c00 */
[----:B------:R-:W-:-:S02]  /*cad0*/  HADD2.F32 R23, -RZ, R139.H0_H0 ;  /* 0x2000008bff177230 */ /* 0x000fc40000004100 */
[----:B------:R-:W-:Y:S01]  /*cae0*/  FMUL R20, R137, R160 ;  /* 0x000000a089147220 */ /* 0x000fe20000400000 */
[----:B------:R-:W-:Y:S02]  /*caf0*/  HADD2.F32 R139, -RZ, R139.H1_H1 ;  /* 0x3000008bff8b7230 */ /* 0x000fe40000004100 */
[----:B------:R-:W-:Y:S01]  /*cb00*/  FFMA R9, R9, R2, R0 ;  /* 0x0000000209097223 */ /* 0x000fe20000000000 */
[----:B------:R-:W-:Y:S01]  /*cb10*/  FMUL R21, R21, R160 ;  /* 0x000000a015157220 */ /* 0x000fe20000400000 */
[----:B------:R-:W-:Y:S01]  /*cb20*/  FFMA R11, R11, R2, R20 ;  /* 0x000000020b0b7223 */ /* 0x000fe20000000014 */
[-C--:B------:R-:W-:Y:S01]  /*cb30*/  FMUL R0, R25, R160.reuse ;  /* 0x000000a019007220 */ /* 0x080fe20000400000 */
[-C--:B------:R-:W-:Y:S01]  /*cb40*/  FMUL R23, R23, R160.reuse ;  /* 0x000000a017177220 */ /* 0x080fe20000400000 */
[----:B------:R-:W-:Y:S01]  /*cb50*/  FMUL R20, R139, R160 ;  /* 0x000000a08b147220 */ /* 0x000fe20000400000 */
[-C--:B------:R-:W-:Y:S01]  /*cb60*/  FFMA R10, R10, R2.reuse, R27 ;  /* 0x000000020a0a7223 */ /* 0x080fe2000000001b */
[-C--:B------:R-:W-:Y:S01]  /*cb70*/  FFMA R21, R4, R2.reuse, R21 ;  /* 0x0000000204157223 */ /* 0x080fe20000000015 */
[-C--:B------:R-:W-:Y:S01]  /*cb80*/  FFMA R0, R5, R2.reuse, R0 ;  /* 0x0000000205007223 */ /* 0x080fe20000000000 */
[-C--:B------:R-:W-:Y:S01]  /*cb90*/  FFMA R23, R6, R2.reuse, R23 ;  /* 0x0000000206177223 */ /* 0x080fe20000000017 */
[----:B------:R-:W-:Y:S01]  /*cba0*/  FFMA R20, R7, R2, R20 ;  /* 0x0000000207147223 */ /* 0x000fe20000000014 */
[----:B------:R-:W-:Y:S01]  /*cbb0*/  F2FP.F16.F32.PACK_AB R4, R9, R8 ;  /* 0x000000080904723e */ /* 0x000fe200000000ff */
[----:B---3--:R-:W-:Y:S01]  /*cbc0*/  HADD2.F32 R25, -RZ, R134.H1_H1 ;  /* 0x30000086ff197230 */ /* 0x008fe20000004100 */
[----:B------:R-:W-:-:S02]  /*cbd0*/  IADD3 R8, P0, R16, UR4, RZ ;  /* 0x0000000410087c10 */ /* 0x000fc4000ff1e0ff */
[----:B------:R-:W-:Y:S01]  /*cbe0*/  F2FP.F16.F32.PACK_AB R5, R11, R10 ;  /* 0x0000000a0b05723e */ /* 0x000fe200000000ff */
[----:B------:R-:W-:Y:S01]  /*cbf0*/  HADD2.F32 R11, -RZ, R133.H0_H0 ;  /* 0x20000085ff0b7230 */ /* 0x000fe20000004100 */
[----:B------:R-:W-:Y:S01]  /*cc00*/  F2FP.F16.F32.PACK_AB R6, R0, R21 ;  /* 0x000000150006723e */ /* 0x000fe200000000ff */
[----:B------:R-:W-:Y:S01]  /*cc10*/  HADD2.F32 R21, -RZ, R135.H0_H0 ;  /* 0x20000087ff157230 */ /* 0x000fe20000004100 */
[----:B------:R-:W-:Y:S01]  /*cc20*/  F2FP.F16.F32.PACK_AB R7, R20, R23 ;  /* 0x000000171407723e */ /* 0x000fe200000000ff */
[--C-:B-1----:R-:W-:Y:S01]  /*cc30*/  HADD2.F32 R3, -RZ, R132.reuse.H0_H0 ;  /* 0x20000084ff037230 */ /* 0x102fe20000004100 */
[----:B------:R-:W-:Y:S01]  /*cc40*/  IADD3.X R9, R17, UR5, RZ, P0, !PT ;  /* 0x0000000511097c10 */ /* 0x000fe200087fe4ff */
[----:B------:R-:W-:Y:S02]  /*cc50*/  HADD2.F32 R17, -RZ, R132.H1_H1 ;  /* 0x30000084ff117230 */ /* 0x000fe40000004100 */
[----:B------:R-:W-:Y:S01]  /*cc60*/  FMUL R11, R11, R160 ;  /* 0x000000a00b0b7220 */ /* 0x000fe20000400000 */
[----:B------:R-:W-:-:S02]  /*cc70*/  HADD2.F32 R133, -RZ, R133.H1_H1 ;  /* 0x30000085ff857230 */ /* 0x000fc40000004100 */
[-C--:B------:R-:W-:Y:S01]  /*cc80*/  FMUL R3, R3, R160.reuse ;  /* 0x000000a003037220 */ /* 0x080fe20000400000 */
[----:B------:R-:W-:Y:S02]  /*cc90*/  HADD2.F32 R135, -RZ, R135.H1_H1 ;  /* 0x30000087ff877230 */ /* 0x000fe40000004100 */
[-C--:B------:R-:W-:Y:S01]  /*cca0*/  FMUL R0, R17, R160.reuse ;  /* 0x000000a011007220 */ /* 0x080fe20000400000 */
[----:B------:R-:W-:Y:S02]  /*ccb0*/  HADD2.F32 R23, -RZ, R134.H0_H0 ;  /* 0x20000086ff177230 */ /* 0x000fe40000004100 */
[-C--:B------:R-:W-:Y:S01]  /*ccc0*/  FMUL R10, R133, R160.reuse ;  /* 0x000000a0850a7220 */ /* 0x080fe20000400000 */
[-C--:B------:R-:W-:Y:S01]  /*ccd0*/  FMUL R21, R21, R160.reuse ;  /* 0x000000a015157220 */ /* 0x080fe20000400000 */
[-C--:B------:R-:W-:Y:S01]  /*cce0*/  FMUL R16, R135, R160.reuse ;  /* 0x000000a087107220 */ /* 0x080fe20000400000 */
[----:B------:R1:W-:Y:S01]  /*ccf0*/  @P1 STG.E.128 desc[UR18][R8.64], R4 ;  /* 0x0000000408001986 */ /* 0x0003e2000c101d12 */
[-C--:B------:R-:W-:Y:S01]  /*cd00*/  FMUL R23, R23, R160.reuse ;  /* 0x000000a017177220 */ /* 0x080fe20000400000 */
[----:B------:R-:W-:Y:S01]  /*cd10*/  FMUL R160, R25, R160 ;  /* 0x000000a019a07220 */ /* 0x000fe20000400000 */
[-C--:B------:R-:W-:Y:S01]  /*cd20*/  FFMA R3, R156, R2.reuse, R3 ;  /* 0x000000029c037223 */ /* 0x080fe20000000003 */
[-C--:B------:R-:W-:Y:S01]  /*cd30*/  FFMA R0, R157, R2.reuse, R0 ;  /* 0x000000029d007223 */ /* 0x080fe20000000000 */
[-C--:B------:R-:W-:Y:S01]  /*cd40*/  FFMA R10, R159, R2.reuse, R10 ;  /* 0x000000029f0a7223 */ /* 0x080fe2000000000a */
[-C--:B--2---:R-:W-:Y:S01]  /*cd50*/  FFMA R13, R13, R2.reuse, R160 ;  /* 0x000000020d0d7223 */ /* 0x084fe200000000a0 */
[-C--:B------:R-:W-:Y:S01]  /*cd60*/  FFMA R16, R15, R2.reuse, R16 ;  /* 0x000000020f107223 */ /* 0x080fe20000000010 */
[----:B-1----:R-:W-:Y:S01]  /*cd70*/  IADD3 R8, P0, R18, UR4, RZ ;  /* 0x0000000412087c10 */ /* 0x002fe2000ff1e0ff */
[-C--:B------:R-:W-:Y:S01]  /*cd80*/  FFMA R5, R158, R2.reuse, R11 ;  /* 0x000000029e057223 */ /* 0x080fe2000000000b */
[-C--:B------:R-:W-:Y:S01]  /*cd90*/  FFMA R6, R12, R2.reuse, R23 ;  /* 0x000000020c067223 */ /* 0x080fe20000000017 */
[----:B------:R-:W-:Y:S01]  /*cda0*/  FFMA R7, R14, R2, R21 ;  /* 0x000000020e077223 */ /* 0x000fe20000000015 */
[----:B------:R-:W-:-:S02]  /*cdb0*/  IADD3.X R9, R19, UR5, RZ, P0, !PT ;  /* 0x0000000513097c10 */ /* 0x000fc400087fe4ff */
[----:B------:R-:W-:Y:S02]  /*cdc0*/  F2FP.F16.F32.PACK_AB R4, R0, R3 ;  /* 0x000000030004723e */ /* 0x000fe400000000ff */
[----:B------:R-:W-:Y:S02]  /*cdd0*/  F2FP.F16.F32.PACK_AB R5, R10, R5 ;  /* 0x000000050a05723e */ /* 0x000fe400000000ff */
[----:B------:R-:W-:Y:S02]  /*cde0*/  F2FP.F16.F32.PACK_AB R6, R13, R6 ;  /* 0x000000060d06723e */ /* 0x000fe400000000ff */
[----:B------:R-:W-:Y:S01]  /*cdf0*/  F2FP.F16.F32.PACK_AB R7, R16, R7 ;  /* 0x000000071007723e */ /* 0x000fe200000000ff */
[----:B------:R-:W-:Y:S06]  /*ce00*/  @!P2 EXIT ;  /* 0x000000000000a94d */ /* 0x000fec0003800000 */
[----:B------:R-:W-:Y:S01]  /*ce10*/  STG.E.128 desc[UR18][R8.64], R4 ;  /* 0x0000000408007986 */ /* 0x000fe2000c101d12 */
[----:B------:R-:W-:Y:S05]  /*ce20*/  EXIT ;  /* 0x000000000000794d */ /* 0x000fea0003800000 */
.L_x_107:
[----:B------:R-:W-:Y:S01]  /*ce30*/  BAR.SYNC.DEFER_BLOCKING 0x0 ;  /* 0x0000000000007b1d */ /* 0x000fe20000010000 */
[----:B------:R-:W-:-:S05]  /*ce40*/  ISETP.LT.AND P3, PT, R158, R159, P0 ;  /* 0x0000009f9e00720c */ /* 0x000fca0000761270 */
[----:B------:R-:W-:Y:S01]  /*ce50*/  ULDC.64 UR4, c[0x0][0x2e8] ;  /* 0x0000ba0000047ab9 */ /* 0x000fe20000000a00 */
[----:B------:R1:W-:Y:S04]  /*ce60*/  STS.64 [R157], R4 ;  /* 0x000000049d007388 */ /* 0x0003e80000000a00 */
[----:B------:R-:W-:Y:S04]  /*ce70*/  STS.64 [R157+0x20], R8 ;  /* 0x000020089d007388 */ /* 0x000fe80000000a00 */
[----:B------:R2:W-:Y:S04]  /*ce80*/  STS.64 [R157+0x40], R12 ;  /* 0x0000400c9d007388 */ /* 0x0005e80000000a00 */
[----:B------:R-:W-:Y:S04]  /*ce90*/  STS.64 [R157+0x60], R16 ;  /* 0x000060109d007388 */ /* 0x000fe80000000a00 */
[----:B------:R-:W-:Y:S04]  /*cea0*/  STS.64 [R0+0x80], R20 ;  /* 0x0000801400007388 */ /* 0x000fe80000000a00 */
[----:B------:R3:W-:Y:S04]  /*ceb0*/  STS.64 [R0+0xa0], R24 ;  /* 0x0000a01800007388 */ /* 0x0007e80000000a00 */
[----:B------:R-:W-:Y:S01]  /*cec0*/  STS.64 [R0+0xc0], R28 ;  /* 0x0000c01c00007388 */ /* 0x000fe20000000a00 */
[----:B-1----:R-:W-:-:S03]  /*ced0*/  IADD3 R4, R158, 0x2, RZ ;  /* 0x000000029e047810 */ /* 0x002fc60007ffe0ff */
[----:B------:R-:W-:Y:S01]  /*cee0*/  STS.64 [R0+0xe0], R32 ;  /* 0x0000e02000007388 */ /* 0x000fe20000000a00 */
[----:B------:R-:W-:Y:S01]  /*cef0*/  BAR.SYNC.DEFER_BLOCKING 0x0 ;  /* 0x0000000000007b1d */ /* 0x000fe20000010000 */
[----:B------:R-:W-:Y:S02]  /*cf00*/  ISETP.LT.AND P2, PT, R4, R159, P0 ;  /* 0x0000009f0400720c */ /* 0x000fe40000741270 */
[----:B--2---:R-:W-:-:S04]  /*cf10*/  IADD3 R12, P1, R162, UR4, RZ ;  /* 0x00000004a20c7c10 */ /* 0x004fc8000ff3e0ff */
[----:B------:R-:W-:Y:S01]  /*cf20*/  IADD3.X R13, R163, UR5, RZ, P1, !PT ;  /* 0x00000005a30d7c10 */ /* 0x000fe20008ffe4ff */
[----:B------:R-:W-:Y:S01]  /*cf30*/  ULDC.64 UR4, c[0x0][0x300] ;  /* 0x0000c00000047ab9 */ /* 0x000fe20000000a00 */
[----:B---3--:R-:W-:Y:S01]  /*cf40*/  IADD3 R24, R158, 0x12, RZ ;  /* 0x000000129e187810 */ /* 0x008fe20007ffe0ff */
[----:B------:R-:W1:Y:S04]  /*cf50*/  LDS.128 R136, [R156+0x440] ;  /* 0x000440009c887984 */ /* 0x000e680000000c00 */
[----:B------:R-:W2:Y:S04]  /*cf60*/  LDS.128 R144, [R156] ;  /* 0x000000009c907984 */ /* 0x000ea80000000c00 */
[----:B------:R-:W3:Y:S04]  /*cf70*/  LDS.128 R140, [R3] ;  /* 0x00000000038c7984 */ /* 0x000ee80000000c00 */
[----:B------:R-:W4:Y:S01]  /*cf80*/  LDS.128 R132, [R3+0x440] ;  /* 0x0004400003847984 */ /* 0x000f220000000c00 */
[-C--:B-1----:R-:W-:Y:S01]  /*cf90*/  FMUL R4, R136, R2.reuse ;  /* 0x0000000288047220 */ /* 0x082fe20000400000 */
[-C--:B------:R-:W-:Y:S01]  /*cfa0*/  FMUL R9, R137, R2.reuse ;  /* 0x0000000289097220 */ /* 0x080fe20000400000 */
[-C--:B------:R-:W-:Y:S01]  /*cfb0*/  FMUL R5, R138, R2.reuse ;  /* 0x000000028a057220 */ /* 0x080fe20000400000 */
[-C--:B------:R-:W-:Y:S01]  /*cfc0*/  FMUL R16, R139, R2.reuse ;  /* 0x000000028b107220 */ /* 0x080fe20000400000 */
[-C--:B--2---:R-:W-:Y:S01]  /*cfd0*/  FMUL R144, R144, R2.reuse ;  /* 0x0000000290907220 */ /* 0x084fe20000400000 */
[-C--:B------:R-:W-:Y:S01]  /*cfe0*/  FMUL R145, R145, R2.reuse ;  /* 0x0000000291917220 */ /* 0x080fe20000400000 */
[-C--:B------:R-:W-:Y:S01]  /*cff0*/  FMUL R146, R146, R2.reuse ;  /* 0x0000000292927220 */ /* 0x080fe20000400000 */
[-C--:B------:R-:W-:Y:S01]  /*d000*/  FMUL R147, R147, R2.reuse ;  /* 0x0000000293937220 */ /* 0x080fe20000400000 */
[-C--:B---3--:R-:W-:Y:S01]  /*d010*/  FMUL R140, R140, R2.reuse ;  /* 0x000000028c8c7220 */ /* 0x088fe20000400000 */
[-C--:B------:R-:W-:Y:S01]  /*d020*/  FMUL R141, R141, R2.reuse ;  /* 0x000000028d8d7220 */ /* 0x080fe20000400000 */
[-C--:B------:R-:W-:Y:S01]  /*d030*/  FMUL R142, R142, R2.reuse ;  /* 0x000000028e8e7220 */ /* 0x080fe20000400000 */
[-C--:B------:R-:W-:Y:S01]  /*d040*/  FMUL R143, R143, R2.reuse ;  /* 0x000000028f8f7220 */ /* 0x080fe20000400000 */
[-C--:B----4-:R-:W-:Y:S01]  /*d050*/  FMUL R8, R132, R2.reuse ;  /* 0x0000000284087220 */ /* 0x090fe20000400000 */
[-C--:B------:R-:W-:Y:S01]  /*d060*/  FMUL R21, R133, R2.reuse ;  /* 0x0000000285157220 */ /* 0x080fe20000400000 */
[-C--:B------:R-:W-:Y:S01]  /*d070*/  FMUL R17, R134, R2.reuse ;  /* 0x0000000286117220 */ /* 0x080fe20000400000 */
[----:B------:R-:W-:Y:S01]  /*d080*/  FMUL R20, R135, R2 ;  /* 0x0000000287147220 */ /* 0x000fe20000400000 */
[----:B------:R-:W-:-:S02]  /*d090*/  F2FP.F16.F32.PACK_AB R132, R9, R4 ;  /* 0x000000040984723e */ /* 0x000fc400000000ff */
[----:B------:R-:W-:Y:S02]  /*d0a0*/  F2FP.F16.F32.PACK_AB R133, R16, R5 ;  /* 0x000000051085723e */ /* 0x000fe400000000ff */
[----:B------:R-:W-:Y:S02]  /*d0b0*/  F2FP.F16.F32.PACK_AB R136, R145, R144 ;  /* 0x000000909188723e */ /* 0x000fe400000000ff */
[----:B------:R-:W-:Y:S02]  /*d0c0*/  F2FP.F16.F32.PACK_AB R137, R147, R146 ;  /* 0x000000929389723e */ /* 0x000fe400000000ff */
[----:B------:R-:W-:Y:S02]  /*d0d0*/  F2FP.F16.F32.PACK_AB R138, R141, R140 ;  /* 0x0000008c8d8a723e */ /* 0x000fe400000000ff */
[----:B------:R-:W-:Y:S02]  /*d0e0*/  F2FP.F16.F32.PACK_AB R139, R143, R142 ;  /* 0x0000008e8f8b723e */ /* 0x000fe400000000ff */
[----:B------:R-:W-:-:S02]  /*d0f0*/  @P3 MOV R4, R162 ;  /* 0x000000a200043202 */ /* 0x000fc40000000f00 */
[----:B------:R-:W-:Y:S02]  /*d100*/  @P3 MOV R5, R163 ;  /* 0x000000a300053202 */ /* 0x000fe40000000f00 */
[----:B------:R-:W-:Y:S02]  /*d110*/  F2FP.F16.F32.PACK_AB R134, R21, R8 ;  /* 0x000000081586723e */ /* 0x000fe400000000ff */
[----:B------:R-:W-:Y:S01]  /*d120*/  F2FP.F16.F32.PACK_AB R135, R20, R17 ;  /* 0x000000111487723e */ /* 0x000fe200000000ff */
[----:B------:R-:W-:Y:S01]  /*d130*/  @P3 STG.E.128 desc[UR18][R4.64], R136 ;  /* 0x0000008804003986 */ /* 0x000fe2000c101d12 */
[----:B------:R-:W-:-:S03]  /*d140*/  IADD3 R8, R158, 0xa, RZ ;  /* 0x0000000a9e087810 */ /* 0x000fc60007ffe0ff */
[----:B------:R-:W-:Y:S01]  /*d150*/  @P2 STG.E.128 desc[UR18][R12.64], R132 ;  /* 0x000000840c002986 */ /* 0x000fe2000c101d12 */
[----:B------:R-:W-:Y:S01]  /*d160*/  BAR.SYNC.DEFER_BLOCKING 0x0 ;  /* 0x0000000000007b1d */ /* 0x000fe20000010000 */
[----:B------:R-:W-:-:S05]  /*d170*/  ISETP.LT.AND P1, PT, R8, R159, P0 ;  /* 0x0000009f0800720c */ /* 0x000fca0000721270 */
[----:B------:R-:W-:Y:S04]  /*d180*/  STS.64 [R157], R6 ;  /* 0x000000069d007388 */ /* 0x000fe80000000a00 */
[----:B------:R1:W-:Y:S04]  /*d190*/  STS.64 [R157+0x20], R10 ;  /* 0x0000200a9d007388 */ /* 0x0003e80000000a00 */
[----:B------:R-:W-:Y:S04]  /*d1a0*/  STS.64 [R157+0x40], R14 ;  /* 0x0000400e9d007388 */ /* 0x000fe80000000a00 */
[----:B------:R-:W-:Y:S04]  /*d1b0*/  STS.64 [R157+0x60], R18 ;  /* 0x000060129d007388 */ /* 0x000fe80000000a00 */
[----:B------:R2:W-:Y:S04]  /*d1c0*/  STS.64 [R0+0x80], R22 ;  /* 0x0000801600007388 */ /* 0x0005e80000000a00 */
[----:B------:R3:W-:Y:S04]  /*d1d0*/  STS.64 [R0+0xa0], R26 ;  /* 0x0000a01a00007388 */ /* 0x0007e80000000a00 */
[----:B------:R-:W-:Y:S04]  /*d1e0*/  STS.64 [R0+0xc0], R30 ;  /* 0x0000c01e00007388 */ /* 0x000fe80000000a00 */
[----:B------:R-:W-:Y:S01]  /*d1f0*/  STS.64 [R0+0xe0], R34 ;  /* 0x0000e02200007388 */ /* 0x000fe20000000a00 */
[----:B-1----:R-:W-:Y:S01]  /*d200*/  IADD3 R10, R158, 0x8, RZ ;  /* 0x000000089e0a7810 */ /* 0x002fe20007ffe0ff */
[----:B------:R-:W-:Y:S03]  /*d210*/  BAR.SYNC.DEFER_BLOCKING 0x0 ;  /* 0x0000000000007b1d */ /* 0x000fe60000010000 */
[----:B------:R-:W-:-:S02]  /*d220*/  ISETP.LT.AND P3, PT, R10, R159, P0 ;  /* 0x0000009f0a00720c */ /* 0x000fc40000761270 */
[----:B--2---:R-:W-:-:S04]  /*d230*/  IADD3 R22, P2, R162, UR4, RZ ;  /* 0x00000004a2167c10 */ /* 0x004fc8000ff5e0ff */
[----:B------:R-:W-:Y:S02]  /*d240*/  IADD3.X R23, R163, UR5, RZ, P2, !PT ;  /* 0x00000005a3177c10 */ /* 0x000fe400097fe4ff */
[----:B---3--:R-:W-:-:S04]  /*d250*/  IADD3 R26, R158, 0x10, RZ ;  /* 0x000000109e1a7810 */ /* 0x008fc80007ffe0ff */
[----:B------:R-:W-:Y:S01]  /*d260*/  ISETP.LT.AND P2, PT, R26, R159, P0 ;  /* 0x0000009f1a00720c */ /* 0x000fe20000741270 */
[----:B------:R-:W1:Y:S04]  /*d270*/  LDS.128 R136, [R3] ;  /* 0x0000000003887984 */ /* 0x000e680000000c00 */
[----:B------:R-:W2:Y:S04]  /*d280*/  LDS.128 R140, [R156] ;  /* 0x000000009c8c7984 */ /* 0x000ea80000000c00 */
[----:B------:R-:W3:Y:S04]  /*d290*/  LDS.128 R132, [R156+0x440] ;  /* 0x000440009c847984 */ /* 0x000ee80000000c00 */
        /* <DEDUP_REMOVED lines=18> */
[----:B------:R-:W-:Y:S02]  /*d3c0*/  IADD3 R20, P4, R12, UR4, RZ ;  /* 0x000000040c147c10 */ /* 0x000fe4000ff9e0ff */
[----:B------:R-:W-:Y:S02]  /*d3d0*/  F2FP.F16.F32.PACK_AB R8, R141, R8 ;  /* 0x000000088d08723e */ /* 0x000fe400000000ff */
[----:B------:R-:W-:Y:S02]  /*d3e0*/  F2FP.F16.F32.PACK_AB R9, R16, R9 ;  /* 0x000000091009723e */ /* 0x000fe400000000ff */
[----:B------:R-:W-:Y:S02]  /*d3f0*/  F2FP.F16.F32.PACK_AB R10, R137, R10 ;  /* 0x0000000a890a723e */ /* 0x000fe400000000ff */
[----:B------:R-:W-:Y:S02]  /*d400*/  F2FP.F16.F32.PACK_AB R4, R133, R132 ;  /* 0x000000848504723e */ /* 0x000fe400000000ff */
[----:B------:R-:W-:Y:S01]  /*d410*/  F2FP.F16.F32.PACK_AB R5, R135, R134 ;  /* 0x000000868705723e */ /* 0x000fe200000000ff */
[----:B------:R1:W-:Y:S01]  /*d420*/  @P3 STG.E.128 desc[UR18][R22.64], R8 ;  /* 0x0000000816003986 */ /* 0x0003e2000c101d12 */
[----:B------:R-:W-:-:S02]  /*d430*/  F2FP.F16.F32.PACK_AB R6, R17, R14 ;  /* 0x0000000e1106723e */ /* 0x000fc400000000ff */
[----:B------:R-:W-:Y:S02]  /*d440*/  IADD3.X R21, R13, UR5, RZ, P4, !PT ;  /* 0x000000050d157c10 */ /* 0x000fe4000a7fe4ff */
[----:B------:R-:W-:-:S05]  /*d450*/  F2FP.F16.F32.PACK_AB R7, R18, R15 ;  /* 0x0000000f1207723e */ /* 0x000fca00000000ff */
[----:B------:R2:W-:Y:S01]  /*d460*/  @P1 STG.E.128 desc[UR18][R20.64], R4 ;  /* 0x0000000414001986 */ /* 0x0005e2000c101d12 */
[----:B------:R-:W-:Y:S01]  /*d470*/  BAR.SYNC.DEFER_BLOCKING 0x0 ;  /* 0x0000000000007b1d */ /* 0x000fe20000010000 */
[----:B------:R-:W-:Y:S02]  /*d480*/  ISETP.LT.AND P1, PT, R24, R159, P0 ;  /* 0x0000009f1800720c */ /* 0x000fe40000721270 */
[----:B-1----:R-:W-:-:S04]  /*d490*/  IADD3 R22, P4, R22, UR4, RZ ;  /* 0x0000000416167c10 */ /* 0x002fc8000ff9e0ff */
[----:B------:R-:W-:Y:S01]  /*d4a0*/  IADD3.X R23, R23, UR5, RZ, P4, !PT ;  /* 0x0000000517177c10 */ /* 0x000fe2000a7fe4ff */
[----:B------:R-:W-:Y:S04]  /*d4b0*/  STS.64 [R157], R64 ;  /* 0x000000409d007388 */ /* 0x000fe80000000a00 */
[----:B------:R-:W-:Y:S01]  /*d4c0*/  STS.64 [R157+0x20], R60 ;  /* 0x0000203c9d007388 */ /* 0x000fe20000000a00 */
[----:B--2---:R-:W-:-:S03]  /*d4d0*/  IADD3 R20, P3, R20, UR4, RZ ;  /* 0x0000000414147c10 */ /* 0x004fc6000ff7e0ff */
[----:B------:R-:W-:Y:S01]  /*d4e0*/  STS.64 [R157+0x40], R56 ;  /* 0x000040389d007388 */ /* 0x000fe20000000a00 */
[----:B------:R-:W-:-:S03]  /*d4f0*/  IADD3.X R21, R21, UR5, RZ, P3, !PT ;  /* 0x0000000515157c10 */ /* 0x000fc60009ffe4ff */
        /* <DEDUP_REMOVED lines=31> */
[----:B------:R-:W-:Y:S01]  /*d6f0*/  F2FP.F16.F32.PACK_AB R5, R15, R12 ;  /* 0x0000000c0f05723e */ /* 0x000fe200000000ff */
[----:B------:R1:W-:Y:S01]  /*d700*/  @P2 STG.E.128 desc[UR18][R22.64], R8 ;  /* 0x0000000816002986 */ /* 0x0003e2000c101d12 */
[----:B------:R-:W-:-:S02]  /*d710*/  F2FP.F16.F32.PACK_AB R6, R26, R13 ;  /* 0x0000000d1a06723e */ /* 0x000fc400000000ff */
[----:B------:R-:W-:Y:S02]  /*d720*/  F2FP.F16.F32.PACK_AB R7, R7, R24 ;  /* 0x000000180707723e */ /* 0x000fe400000000ff */
[C---:B------:R-:W-:Y:S02]  /*d730*/  IADD3 R26, R158.reuse, 0x18, RZ ;  /* 0x000000189e1a7810 */ /* 0x040fe40007ffe0ff */
[----:B------:R-:W-:Y:S01]  /*d740*/  IADD3 R24, R158, 0x1a, RZ ;  /* 0x0000001a9e187810 */ /* 0x000fe20007ffe0ff */
[----:B------:R2:W-:Y:S01]  /*d750*/  @P1 STG.E.128 desc[UR18][R20.64], R4 ;  /* 0x0000000414001986 */ /* 0x0005e2000c101d12 */
[----:B------:R-:W-:Y:S01]  /*d760*/  BAR.SYNC.DEFER_BLOCKING 0x0 ;  /* 0x0000000000007b1d */ /* 0x000fe20000010000 */
[-C--:B------:R-:W-:Y:S02]  /*d770*/  ISETP.LT.AND P2, PT, R26, R159.reuse, P0 ;  /* 0x0000009f1a00720c */ /* 0x080fe40000741270 */
[----:B------:R-:W-:Y:S02]  /*d780*/  ISETP.LT.AND P1, PT, R24, R159, P0 ;  /* 0x0000009f1800720c */ /* 0x000fe40000721270 */
[----:B-1----:R-:W-:Y:S01]  /*d790*/  IADD3 R22, P4, R22, UR4, RZ ;  /* 0x0000000416167c10 */ /* 0x002fe2000ff9e0ff */
[----:B------:R-:W-:Y:S03]  /*d7a0*/  STS.64 [R157], R66 ;  /* 0x000000429d007388 */ /* 0x000fe60000000a00 */
[----:B------:R-:W-:Y:S01]  /*d7b0*/  IADD3.X R23, R23, UR5, RZ, P4, !PT ;  /* 0x0000000517177c10 */ /* 0x000fe2000a7fe4ff */
        /* <DEDUP_REMOVED lines=185> */
[----:B------:R-:W-:Y:S01]  /*e350*/  @P1 STG.E.128 desc[UR18][R20.64], R4 ;  /* 0x0000000414001986 */ /* 0x000fe2000c101d12 */
[----:B------:R-:W-:Y:S01]  /*e360*/  BAR.SYNC.DEFER_BLOCKING 0x0 ;  /* 0x0000000000007b1d */ /* 0x000fe20000010000 */
[-C--:B------:R-:W-:Y:S02]  /*e370*/  ISETP.LT.AND P1, PT, R24, R159.reuse, P0 ;  /* 0x0000009f1800720c */ /* 0x080fe40000721270 */
[----:B------:R-:W-:Y:S02]  /*e380*/  ISETP.LT.AND P0, PT, R158, R159, P0 ;  /* 0x0000009f9e00720c */ /* 0x000fe40000701270 */
[----:B-1----:R-:W-:Y:S01]  /*e390*/  IADD3 R22, P2, R22, UR4, RZ ;  /* 0x0000000416167c10 */ /* 0x002fe2000ff5e0ff */
[----:B------:R-:W-:Y:S03]  /*e3a0*/  STS.64 [R157], R130 ;  /* 0x000000829d007388 */ /* 0x000fe60000000a00 */
[----:B------:R-:W-:Y:S01]  /*e3b0*/  IADD3.X R23, R23, UR5, RZ, P2, !PT ;  /* 0x0000000517177c10 */ /* 0x000fe200097fe4ff */
        /* <DEDUP_REMOVED lines=19> */
[----:B------:R-:W-:Y:S01]  /*e4f0*/  FMUL R7, R7, R2 ;  /* 0x0000000207077220 */ /* 0x000fe20000400000 */
[----:B------:R-:W-:Y:S01]  /*e500*/  F2FP.F16.F32.PACK_AB R4, R9, R8 ;  /* 0x000000080904723e */ /* 0x000fe200000000ff */
[----:B---3--:R-:W-:Y:S01]  /*e510*/  FMUL R12, R12, R2 ;  /* 0x000000020c0c7220 */ /* 0x008fe20000400000 */
[----:B------:R-:W-:Y:S01]  /*e520*/  F2FP.F16.F32.PACK_AB R5, R11, R10 ;  /* 0x0000000a0b05723e */ /* 0x000fe200000000ff */
[----:B------:R-:W-:Y:S01]  /*e530*/  FMUL R13, R13, R2 ;  /* 0x000000020d0d7220 */ /* 0x000fe20000400000 */
[----:B------:R-:W-:Y:S01]  /*e540*/  F2FP.F16.F32.PACK_AB R6, R25, R0 ;  /* 0x000000001906723e */ /* 0x000fe200000000ff */
[----:B------:R-:W-:Y:S01]  /*e550*/  FMUL R14, R14, R2 ;  /* 0x000000020e0e7220 */ /* 0x000fe20000400000 */
[----:B------:R-:W-:Y:S01]  /*e560*/  F2FP.F16.F32.PACK_AB R7, R7, R24 ;  /* 0x000000180707723e */ /* 0x000fe200000000ff */
[-C--:B------:R-:W-:Y:S01]  /*e570*/  FMUL R15, R15, R2.reuse ;  /* 0x000000020f0f7220 */ /* 0x080fe20000400000 */
[-C--:B----4-:R-:W-:Y:S01]  /*e580*/  FMUL R16, R16, R2.reuse ;  /* 0x0000000210107220 */ /* 0x090fe20000400000 */
[-C--:B------:R-:W-:Y:S01]  /*e590*/  FMUL R17, R17, R2.reuse ;  /* 0x0000000211117220 */ /* 0x080fe20000400000 */
[-C--:B------:R-:W-:Y:S01]  /*e5a0*/  FMUL R18, R18, R2.reuse ;  /* 0x0000000212127220 */ /* 0x080fe20000400000 */
[----:B------:R1:W-:Y:S01]  /*e5b0*/  @P1 STG.E.128 desc[UR18][R22.64], R4 ;  /* 0x0000000416001986 */ /* 0x0003e2000c101d12 */
[----:B------:R-:W-:Y:S01]  /*e5c0*/  IADD3 R8, P1, R20, UR4, RZ ;  /* 0x0000000414087c10 */ /* 0x000fe2000ff3e0ff */
[----:B------:R-:W-:-:S03]  /*e5d0*/  FMUL R19, R19, R2 ;  /* 0x0000000213137220 */ /* 0x000fc60000400000 */
[----:B------:R-:W-:Y:S02]  /*e5e0*/  IADD3.X R9, R21, UR5, RZ, P1, !PT ;  /* 0x0000000515097c10 */ /* 0x000fe40008ffe4ff */
[----:B-1----:R-:W-:Y:S02]  /*e5f0*/  F2FP.F16.F32.PACK_AB R6, R13, R12 ;  /* 0x0000000c0d06723e */ /* 0x002fe400000000ff */
[----:B------:R-:W-:Y:S02]  /*e600*/  F2FP.F16.F32.PACK_AB R7, R15, R14 ;  /* 0x0000000e0f07723e */ /* 0x000fe400000000ff */
[----:B------:R-:W-:Y:S02]  /*e610*/  F2FP.F16.F32.PACK_AB R4, R17, R16 ;  /* 0x000000101104723e */ /* 0x000fe400000000ff */
[----:B------:R-:W-:Y:S01]  /*e620*/  F2FP.F16.F32.PACK_AB R5, R19, R18 ;  /* 0x000000121305723e */ /* 0x000fe200000000ff */
[----:B------:R-:W-:Y:S06]  /*e630*/  @!P0 EXIT ;  /* 0x000000000000894d */ /* 0x000fec0003800000 */
[----:B------:R-:W-:Y:S01]  /*e640*/  STG.E.128 desc[UR18][R8.64], R4 ;  /* 0x0000000408007986 */ /* 0x000fe2000c101d12 */
[----:B------:R-:W-:Y:S05]  /*e650*/  EXIT ;  /* 0x000000000000794d */ /* 0x000fea0003800000 */
.L_x_108:
[----:B------:R-:W-:-:S00]  /*e660*/  BRA `(.L_x_108) ;  /* 0xfffffffc00fc7947 */ /* 0x000fc0000383ffff */
[----:B------:R-:W-:-:S00]  /*e670*/  NOP ;  /* 0x0000000000007918 */ /* 0x000fc00000000000 */
        /* <DEDUP_REMOVED lines=8> */
.L_x_109:


//--------------------- .nv.shared._ZN7cutlass6KernelINS_4gemm6kernel7EllGemmINS1_11threadblock16EllMmaMultistageINS1_9GemmShapeILi128ELi128ELi32EEENS_9transform11threadblock31EllPredicatedTileAccessIteratorINS_11MatrixShapeILi128ELi32EEENS_6half_tENS_6layout8RowMajorELi1ENS8_29PitchLinearWarpRakedThreadMapINS_16PitchLinearShapeILi32ELi128EEELi128ENSH_ILi4ELi8EEELi8EEENS_5ArrayISD_Li8ELb0EEEEENS9_25RegularTileAccessIteratorISC_SD_NSE_37RowMajorTensorOpMultiplicandCrosswiseILi16ELi32EEELi0ESK_Li16EEELNS_4arch14CacheOperation4KindE1ENSA_INSB_ILi32ELi128EEESD_NSE_11ColumnMajorELi0ESK_SM_EENSO_ISV_SD_NSE_40ColumnMajorTensorOpMultiplicandCrosswiseILi16ELi32EEELi1ESK_Li16EEELSU_1EfSF_NS4_9MmaPolicyINS1_4warp11MmaTensorOpINS6_ILi64ELi64ELi32EEESD_SQ_SD_SZ_fSF_NS12_17MmaTensorOpPolicyINSS_3MmaINS6_ILi16ELi8ELi16EEELi32ESD_SF_SD_SW_fSF_NSS_13OpMultiplyAddEEENSB_ILi1ELi1EEEEELi1ELb0EbEENSB_ILi0ELi0EEES1D_Li1EEELi4EbEENS_8epilogue11threadblock8EpilogueIS7_S1C_Li1ENS1H_22PredicatedTileIteratorINS1H_26OutputTileOptimalThreadMapINS1H_15OutputTileShapeILi128ELi8ELi2ELi1ELi1EEENS1L_ILi1ELi8ELi1ELi1ELi8EEELi128ELi8ELi16EEESD_Lb0ENSE_9NoPermuteELb0EEENS1G_4warp24FragmentIteratorTensorOpIS14_S17_fNSL_IfLi4ELb1EEESF_EENS1R_25TileIteratorTensorOpMixedIS14_S17_fLi32ELi16ELi8ELi8ELb0EEENS1H_23SharedLoadIteratorMixedINS1O_18CompactedThreadMapEfLi32ELi16ELi8ELi8ELb0EEENS1G_6thread17LinearCombinationISD_Li8EffLNS20_9ScaleType4KindE0ELNS_15FloatRoundStyleE2ESD_EENSB_ILi0ELi8EEELi2ELi1EEENS4_30GemmIdentityThreadblockSwizzleILi8EEELb0ELb0EEEEEvNT_6ParamsE --------------------------
	.section	.nv.shared._ZN7cutlass6KernelINS_4gemm6kernel7EllGemmINS1_11threadblock16EllMmaMultistageINS1_9GemmShapeILi128ELi128ELi32EEENS_9transform11threadblock31EllPredicatedTileAccessIteratorINS_11MatrixShapeILi128ELi32EEENS_6half_tENS_6layout8RowMajorELi1ENS8_29PitchLinearWarpRakedThreadMapINS_16PitchLinearShapeILi32ELi128EEELi128ENSH_ILi4ELi8EEELi8EEENS_5ArrayISD_Li8ELb0EEEEENS9_25RegularTileAccessIteratorISC_SD_NSE_37RowMajorTensorOpMultiplicandCrosswiseILi16ELi32EEELi0ESK_Li16EEELNS_4arch14CacheOperation4KindE1ENSA_INSB_ILi32ELi128EEESD_NSE_11ColumnMajorELi0ESK_SM_EENSO_ISV_SD_NSE_40ColumnMajorTensorOpMultiplicandCrosswiseILi16ELi32EEELi1ESK_Li16EEELSU_1EfSF_NS4_9MmaPolicyINS1_4warp11MmaTensorOpINS6_ILi64ELi64ELi32EEESD_SQ_SD_SZ_fSF_NS12_17MmaTensorOpPolicyINSS_3MmaINS6_ILi16ELi8ELi16EEELi32ESD_SF_SD_SW_fSF_NSS_13OpMultiplyAddEEENSB_ILi1ELi1EEEEELi1ELb0EbEENSB_ILi0ELi0EEES1D_Li1EEELi4EbEENS_8epilogue11threadblock8EpilogueIS7_S1C_Li1ENS1H_22PredicatedTileIteratorINS1H_26OutputTileOptimalThreadMapINS1H_15OutputTileShapeILi128ELi8ELi2ELi1ELi1EEENS1L_ILi1ELi8ELi1ELi1ELi8EEELi128ELi8ELi16EEESD_Lb0ENSE_9NoPermuteELb0EEENS1G_4warp24FragmentIteratorTensorOpIS14_S17_fNSL_IfLi4ELb1EEESF_EENS1R_25TileIteratorTensorOpMixedIS14_S17_fLi32ELi16ELi8ELi8ELb0EEENS1H_23SharedLoadIteratorMixedINS1O_18CompactedThreadMapEfLi32ELi16ELi8ELi8ELb0EEENS1G_6thread17LinearCombinationISD_Li8EffLNS20_9ScaleType4KindE0ELNS_15FloatRoundStyleE2ESD_EENSB_ILi0ELi8EEELi2ELi1EEENS4_30GemmIdentityThreadblockSwizzleILi8EEELb0ELb0EEEEEvNT_6ParamsE,"aw",@nobits
	.sectionflags	@""
	.align	16
	.zero		1024


//--------------------- .nv.shared.reserved.0     --------------------------
	.section	.nv.shared.reserved.0,"aw",@nobits
	.weak		__nv_reservedSMEM_offset_0_alias
	.size		__nv_reservedSMEM_offset_0_alias, 0, 0
	.other		__nv_reservedSMEM_offset_0_alias,@"STO_CUDA_RESERVED_SHARED STV_DEFAULT"
__nv_reservedSMEM_offset_0_alias:
	.zero		0


//--------------------- .nv.global                --------------------------
	.section	.nv.global,"aw",@nobits
.nv.global:
	.type		_ZN30_INTERNAL_9c267eaf_4_k_cu_main4cute1_E,@object
	.size		_ZN30_INTERNAL_9c267eaf_4_k_cu_main4cute1_E,(_ZN30_INTERNAL_9c267eaf_4_k_cu_main4cuda3std3__45__cpo6cbeginE - _ZN30_INTERNAL_9c267eaf_4_k_cu_main4cute1_E)
_ZN30_INTERNAL_9c267eaf_4_k_cu_main4cute1_E:
	.zero		1
	.type		_ZN30_INTERNAL_9c267eaf_4_k_cu_main4cuda3std3__45__cpo6cbeginE,@object
	.size		_ZN30_INTERNAL_9c267eaf_4_k_cu_main4cuda3std3__45__cpo6cbeginE,(_ZN30_INTERNAL_9c267eaf_4_k_cu_main4cuda3std3__48in_placeE - _ZN30_INTERNAL_9c267eaf_4_k_cu_main4cuda3std3__45__cpo6cbeginE)
_ZN30_INTERNAL_9c267eaf_4_k_cu_main4cuda3std3__45__cpo6cbeginE:
	.zero		1
	.type		_ZN30_INTERNAL_9c267eaf_4_k_cu_main4cuda3std3__48in_placeE,@object
	.size		_ZN30_INTERNAL_9c267eaf_4_k_cu_main4cuda3std3__48in_placeE,(_ZN30_INTERNAL_9c267eaf_4_k_cu_main4cuda3std6ranges3__45__cpo9iter_moveE - _ZN30_INTERNAL_9c267eaf_4_k_cu_main4cuda3std3__48in_placeE)
_ZN30_INTERNAL_9c267eaf_4_k_cu_main4cuda3std3__48in_placeE:
	.zero		1
	.type		_ZN30_INTERNAL_9c267eaf_4_k_cu_main4cuda3std6ranges3__45__cpo9iter_moveE,@object
	.size		_ZN30_INTERNAL_9c267eaf_4_k_cu_main4cuda3std6ranges3__45__cpo9iter_moveE,(_ZN30_INTERNAL_9c267eaf_4_k_cu_main4cuda3std3__45__cpo5beginE - _ZN30_INTERNAL_9c267eaf_4_k_cu_main4cuda3std6ranges3__45__cpo9iter_moveE)
_ZN30_INTERNAL_9c267eaf_4_k_cu_main4cuda3std6ranges3__45__cpo9iter_moveE:
	.zero		1
	.type		_ZN30_INTERNAL_9c267eaf_4_k_cu_main4cuda3std3__45__cpo5beginE,@object
	.size		_ZN30_INTERNAL_9c267eaf_4_k_cu_main4cuda3std3__45__cpo5beginE,(_ZN30_INTERNAL_9c267eaf_4_k_cu_main4cuda3std3__432_GLOBAL__N__9c267eaf_4_k_cu_main6ignoreE - _ZN30_INTERNAL_9c267eaf_4_k_cu_main4cuda3std3__45__cpo5beginE)
_ZN30_INTERNAL_9c267eaf_4_k_cu_main4cuda3std3__45__cpo5beginE:
	.zero		1
	.type		_ZN30_INTERNAL_9c267eaf_4_k_cu_main4cuda3std3__432_GLOBAL__N__9c267eaf_4_k_cu_main6ignoreE,@object
	.size		_ZN30_INTERNAL_9c267eaf_4_k_cu_main4cuda3std3__432_GLOBAL__N__9c267eaf_4_k_cu_main6ignoreE,(_ZN30_INTERNAL_9c267eaf_4_k_cu_main4cute7productE - _ZN30_INTERNAL_9c267eaf_4_k_cu_main4cuda3std3__432_GLOBAL__N__9c267eaf_4_k_cu_main6ignoreE)
_ZN30_INTERNAL_9c267eaf_4_k_cu_main4cuda3std3__432_GLOBAL__N__9c267eaf_4_k_cu_main6ignoreE:
	.zero		1
	.type		_ZN30_INTERNAL_9c267eaf_4_k_cu_main4cute7productE,@object
	.size		_ZN30_INTERNAL_9c267eaf_4_k_cu_main4cute7productE,(_ZN30_INTERNAL_9c267eaf_4_k_cu_main4cuda3std3__45__cpo3endE - _ZN30_INTERNAL_9c267eaf_4_k_cu_main4cute7productE)
_ZN30_INTERNAL_9c267eaf_4_k_cu_main4cute7productE:
	.zero		1
	.type		_ZN30_INTERNAL_9c267eaf_4_k_cu_main4cuda3std3__45__cpo3endE,@object
	.size		_ZN30_INTERNAL_9c267eaf_4_k_cu_main4cuda3std3__45__cpo3endE,(_ZN30_INTERNAL_9c267eaf_4_k_cu_main4cuda3std3__419piecewise_constructE - _ZN30_INTERNAL_9c267eaf_4_k_cu_main4cuda3std3__45__cpo3endE)
_ZN30_INTERNAL_9c267eaf_4_k_cu_main4cuda3std3__45__cpo3endE:
	.zero		1
	.type		_ZN30_INTERNAL_9c267eaf_4_k_cu_main4cuda3std3__419piecewise_constructE,@object
	.size		_ZN30_INTERNAL_9c267eaf_4_k_cu_main4cuda3std3__419piecewise_constructE,(_ZN30_INTERNAL_9c267eaf_4_k_cu_main4cuda3std3__45__cpo4cendE - _ZN30_INTERNAL_9c267eaf_4_k_cu_main4cuda3std3__419piecewise_constructE)
_ZN30_INTERNAL_9c267eaf_4_k_cu_main4cuda3std3__419piecewise_constructE:
	.zero		1
	.type		_ZN30_INTERNAL_9c267eaf_4_k_cu_main4cuda3std3__45__cpo4cendE,@object
	.size		_ZN30_INTERNAL_9c267eaf_4_k_cu_main4cuda3std3__45__cpo4cendE,(_ZN30_INTERNAL_9c267eaf_4_k_cu_main4cuda3std6ranges3__45__cpo4swapE - _ZN30_INTERNAL_9c267eaf_4_k_cu_main4cuda3std3__45__cpo4cendE)
_ZN30_INTERNAL_9c267eaf_4_k_cu_main4cuda3std3__45__cpo4cendE:
	.zero		1
	.type		_ZN30_INTERNAL_9c267eaf_4_k_cu_main4cuda3std6ranges3__45__cpo4swapE,@object
	.size		_ZN30_INTERNAL_9c267eaf_4_k_cu_main4cuda3std6ranges3__45__cpo4swapE,(.L_7 - _ZN30_INTERNAL_9c267eaf_4_k_cu_main4cuda3std6ranges3__45__cpo4swapE)
_ZN30_INTERNAL_9c267eaf_4_k_cu_main4cuda3std6ranges3__45__cpo4swapE:
	.zero		1
.L_7:


//--------------------- .nv.constant0._ZN7cutlass6KernelINS_4gemm6kernel7EllGemmINS1_11threadblock16EllMmaMultistageINS1_9GemmShapeILi128ELi128ELi32EEENS_9transform11threadblock31EllPredicatedTileAccessIteratorINS_11MatrixShapeILi128ELi32EEENS_6half_tENS_6layout8RowMajorELi1ENS8_29PitchLinearWarpRakedThreadMapINS_16PitchLinearShapeILi32ELi128EEELi128ENSH_ILi4ELi8EEELi8EEENS_5ArrayISD_Li8ELb0EEEEENS9_25RegularTileAccessIteratorISC_SD_NSE_37RowMajorTensorOpMultiplicandCrosswiseILi16ELi32EEELi0ESK_Li16EEELNS_4arch14CacheOperation4KindE1ENSA_INSB_ILi32ELi128EEESD_NSE_11ColumnMajorELi0ESK_SM_EENSO_ISV_SD_NSE_40ColumnMajorTensorOpMultiplicandCrosswiseILi16ELi32EEELi1ESK_Li16EEELSU_1EfSF_NS4_9MmaPolicyINS1_4warp11MmaTensorOpINS6_ILi64ELi64ELi32EEESD_SQ_SD_SZ_fSF_NS12_17MmaTensorOpPolicyINSS_3MmaINS6_ILi16ELi8ELi16EEELi32ESD_SF_SD_SW_fSF_NSS_13OpMultiplyAddEEENSB_ILi1ELi1EEEEELi1ELb0EbEENSB_ILi0ELi0EEES1D_Li1EEELi4EbEENS_8epilogue11threadblock8EpilogueIS7_S1C_Li1ENS1H_22PredicatedTileIteratorINS1H_26OutputTileOptimalThreadMapINS1H_15OutputTileShapeILi128ELi8ELi2ELi1ELi1EEENS1L_ILi1ELi8ELi1ELi1ELi8EEELi128ELi8ELi16EEESD_Lb0ENSE_9NoPermuteELb0EEENS1G_4warp24FragmentIteratorTensorOpIS14_S17_fNSL_IfLi4ELb1EEESF_EENS1R_25TileIteratorTensorOpMixedIS14_S17_fLi32ELi16ELi8ELi8ELb0EEENS1H_23SharedLoadIteratorMixedINS1O_18CompactedThreadMapEfLi32ELi16ELi8ELi8ELb0EEENS1G_6thread17LinearCombinationISD_Li8EffLNS20_9ScaleType4KindE0ELNS_15FloatRoundStyleE2ESD_EENSB_ILi0ELi8EEELi2ELi1EEENS4_30GemmIdentityThreadblockSwizzleILi8EEELb0ELb0EEEEEvNT_6ParamsE --------------------------
	.section	.nv.constant0._ZN7cutlass6KernelINS_4gemm6kernel7EllGemmINS1_11threadblock16EllMmaMultistageINS1_9GemmShapeILi128ELi128ELi32EEENS_9transform11threadblock31EllPredicatedTileAccessIteratorINS_11MatrixShapeILi128ELi32EEENS_6half_tENS_6layout8RowMajorELi1ENS8_29PitchLinearWarpRakedThreadMapINS_16PitchLinearShapeILi32ELi128EEELi128ENSH_ILi4ELi8EEELi8EEENS_5ArrayISD_Li8ELb0EEEEENS9_25RegularTileAccessIteratorISC_SD_NSE_37RowMajorTensorOpMultiplicandCrosswiseILi16ELi32EEELi0ESK_Li16EEELNS_4arch14CacheOperation4KindE1ENSA_INSB_ILi32ELi128EEESD_NSE_11ColumnMajorELi0ESK_SM_EENSO_ISV_SD_NSE_40ColumnMajorTensorOpMultiplicandCrosswiseILi16ELi32EEELi1ESK_Li16EEELSU_1EfSF_NS4_9MmaPolicyINS1_4warp11MmaTensorOpINS6_ILi64ELi64ELi32EEESD_SQ_SD_SZ_fSF_NS12_17MmaTensorOpPolicyINSS_3MmaINS6_ILi16ELi8ELi16EEELi32ESD_SF_SD_SW_fSF_NSS_13OpMultiplyAddEEENSB_ILi1ELi1EEEEELi1ELb0EbEENSB_ILi0ELi0EEES1D_Li1EEELi4EbEENS_8epilogue11threadblock8EpilogueIS7_S1C_Li1ENS1H_22PredicatedTileIteratorINS1H_26OutputTileOptimalThreadMapINS1H_15OutputTileShapeILi128ELi8ELi2ELi1ELi1EEENS1L_ILi1ELi8ELi1ELi1ELi8EEELi128ELi8ELi16EEESD_Lb0ENSE_9NoPermuteELb0EEENS1G_4warp24FragmentIteratorTensorOpIS14_S17_fNSL_IfLi4ELb1EEESF_EENS1R_25TileIteratorTensorOpMixedIS14_S17_fLi32ELi16ELi8ELi8ELb0EEENS1H_23SharedLoadIteratorMixedINS1O_18CompactedThreadMapEfLi32ELi16ELi8ELi8ELb0EEENS1G_6thread17LinearCombinationISD_Li8EffLNS20_9ScaleType4KindE0ELNS_15FloatRoundStyleE2ESD_EENSB_ILi0ELi8EEELi2ELi1EEENS4_30GemmIdentityThreadblockSwizzleILi8EEELb0ELb0EEEEEvNT_6ParamsE,"a",@progbits
	.sectionflags	@""
	.align	4
.nv.constant0._ZN7cutlass6KernelINS_4gemm6kernel7EllGemmINS1_11threadblock16EllMmaMultistageINS1_9GemmShapeILi128ELi128ELi32EEENS_9transform11threadblock31EllPredicatedTileAccessIteratorINS_11MatrixShapeILi128ELi32EEENS_6half_tENS_6layout8RowMajorELi1ENS8_29PitchLinearWarpRakedThreadMapINS_16PitchLinearShapeILi32ELi128EEELi128ENSH_ILi4ELi8EEELi8EEENS_5ArrayISD_Li8ELb0EEEEENS9_25RegularTileAccessIteratorISC_SD_NSE_37RowMajorTensorOpMultiplicandCrosswiseILi16ELi32EEELi0ESK_Li16EEELNS_4arch14CacheOperation4KindE1ENSA_INSB_ILi32ELi128EEESD_NSE_11ColumnMajorELi0ESK_SM_EENSO_ISV_SD_NSE_40ColumnMajorTensorOpMultiplicandCrosswiseILi16ELi32EEELi1ESK_Li16EEELSU_1EfSF_NS4_9MmaPolicyINS1_4warp11MmaTensorOpINS6_ILi64ELi64ELi32EEESD_SQ_SD_SZ_fSF_NS12_17MmaTensorOpPolicyINSS_3MmaINS6_ILi16ELi8ELi16EEELi32ESD_SF_SD_SW_fSF_NSS_13OpMultiplyAddEEENSB_ILi1ELi1EEEEELi1ELb0EbEENSB_ILi0ELi0EEES1D_Li1EEELi4EbEENS_8epilogue11threadblock8EpilogueIS7_S1C_Li1ENS1H_22PredicatedTileIteratorINS1H_26OutputTileOptimalThreadMapINS1H_15OutputTileShapeILi128ELi8ELi2ELi1ELi1EEENS1L_ILi1ELi8ELi1ELi1ELi8EEELi128ELi8ELi16EEESD_Lb0ENSE_9NoPermuteELb0EEENS1G_4warp24FragmentIteratorTensorOpIS14_S17_fNSL_IfLi4ELb1EEESF_EENS1R_25TileIteratorTensorOpMixedIS14_S17_fLi32ELi16ELi8ELi8ELb0EEENS1H_23SharedLoadIteratorMixedINS1O_18CompactedThreadMapEfLi32ELi16ELi8ELi8ELb0EEENS1G_6thread17LinearCombinationISD_Li8EffLNS20_9ScaleType4KindE0ELNS_15FloatRoundStyleE2ESD_EENSB_ILi0ELi8EEELi2ELi1EEENS4_30GemmIdentityThreadblockSwizzleILi8EEELb0ELb0EEEEEvNT_6ParamsE:
	.zero		896


//--------------------- SYMBOLS --------------------------

	.type		.nv.reservedSmem.offset0,@object
	.size		.nv.reservedSmem.offset0,0x4
